//
// Generated by NVIDIA NVVM Compiler
//
// Compiler Build ID: CL-36424714
// Cuda compilation tools, release 13.0, V13.0.88
// Based on NVVM 20.0.0
//

.version 9.0
.target sm_100
.address_size 64

	// .globl	bop_batch_f32

.visible .entry bop_batch_f32(
	.param .u64 .ptr .align 1 bop_batch_f32_param_0,
	.param .u64 .ptr .align 1 bop_batch_f32_param_1,
	.param .u64 .ptr .align 1 bop_batch_f32_param_2,
	.param .u64 .ptr .align 1 bop_batch_f32_param_3,
	.param .u32 bop_batch_f32_param_4,
	.param .u32 bop_batch_f32_param_5,
	.param .u64 .ptr .align 1 bop_batch_f32_param_6
)
{
	.reg .pred 	%p<16>;
	.reg .b32 	%r<22>;
	.reg .b32 	%f<41>;
	.reg .b64 	%rd<55>;

	ld.param.u64 	%rd10, [bop_batch_f32_param_0];
	ld.param.u64 	%rd11, [bop_batch_f32_param_1];
	ld.param.u64 	%rd12, [bop_batch_f32_param_2];
	ld.param.u64 	%rd13, [bop_batch_f32_param_3];
	ld.param.u32 	%r12, [bop_batch_f32_param_4];
	ld.param.u32 	%r13, [bop_batch_f32_param_5];
	ld.param.u64 	%rd14, [bop_batch_f32_param_6];
	cvta.to.global.u64 	%rd1, %rd14;
	cvta.to.global.u64 	%rd2, %rd13;
	cvta.to.global.u64 	%rd3, %rd12;
	cvta.to.global.u64 	%rd4, %rd11;
	cvta.to.global.u64 	%rd5, %rd10;
	mov.u32 	%r14, %ctaid.y;
	setp.ne.s32 	%p1, %r14, 0;
	@%p1 bra 	$L__BB0_28;
	mov.u32 	%r1, %ntid.x;
	mov.u32 	%r15, %ctaid.x;
	shl.b32 	%r2, %r1, 2;
	mul.lo.s32 	%r21, %r2, %r15;
	setp.ge.s32 	%p2, %r21, %r12;
	@%p2 bra 	$L__BB0_28;
	mov.u32 	%r16, %nctaid.x;
	mul.lo.s32 	%r4, %r2, %r16;
	mov.u32 	%r5, %tid.x;
$L__BB0_3:
	add.s32 	%r7, %r21, %r5;
	setp.ge.s32 	%p3, %r7, %r12;
	@%p3 bra 	$L__BB0_9;
	setp.lt.s32 	%p4, %r7, %r13;
	@%p4 bra 	$L__BB0_8;
	cvt.s64.s32 	%rd6, %r7;
	mul.wide.s32 	%rd15, %r7, 4;
	add.s64 	%rd16, %rd4, %rd15;
	ld.global.nc.f32 	%f14, [%rd16];
	add.s64 	%rd17, %rd3, %rd15;
	ld.global.nc.f32 	%f15, [%rd17];
	sub.f32 	%f1, %f14, %f15;
	setp.le.f32 	%p5, %f1, 0f00000000;
	mov.f32 	%f37, 0f00000000;
	@%p5 bra 	$L__BB0_7;
	shl.b64 	%rd18, %rd6, 2;
	add.s64 	%rd19, %rd2, %rd18;
	ld.global.nc.f32 	%f16, [%rd19];
	add.s64 	%rd20, %rd5, %rd18;
	ld.global.nc.f32 	%f17, [%rd20];
	sub.f32 	%f18, %f16, %f17;
	div.rn.f32 	%f37, %f18, %f1;
$L__BB0_7:
	add.s64 	%rd22, %rd1, %rd15;
	st.global.f32 	[%rd22], %f37;
	bra.uni 	$L__BB0_9;
$L__BB0_8:
	mul.wide.s32 	%rd23, %r7, 4;
	add.s64 	%rd24, %rd1, %rd23;
	mov.b32 	%r17, 2147483647;
	st.global.u32 	[%rd24], %r17;
$L__BB0_9:
	add.s32 	%r8, %r7, %r1;
	setp.ge.s32 	%p6, %r8, %r12;
	@%p6 bra 	$L__BB0_15;
	setp.lt.s32 	%p7, %r8, %r13;
	@%p7 bra 	$L__BB0_14;
	cvt.s64.s32 	%rd7, %r8;
	mul.wide.s32 	%rd25, %r8, 4;
	add.s64 	%rd26, %rd4, %rd25;
	ld.global.nc.f32 	%f20, [%rd26];
	add.s64 	%rd27, %rd3, %rd25;
	ld.global.nc.f32 	%f21, [%rd27];
	sub.f32 	%f4, %f20, %f21;
	setp.le.f32 	%p8, %f4, 0f00000000;
	mov.f32 	%f38, 0f00000000;
	@%p8 bra 	$L__BB0_13;
	shl.b64 	%rd28, %rd7, 2;
	add.s64 	%rd29, %rd2, %rd28;
	ld.global.nc.f32 	%f22, [%rd29];
	add.s64 	%rd30, %rd5, %rd28;
	ld.global.nc.f32 	%f23, [%rd30];
	sub.f32 	%f24, %f22, %f23;
	div.rn.f32 	%f38, %f24, %f4;
$L__BB0_13:
	add.s64 	%rd32, %rd1, %rd25;
	st.global.f32 	[%rd32], %f38;
	bra.uni 	$L__BB0_15;
$L__BB0_14:
	mul.wide.s32 	%rd33, %r8, 4;
	add.s64 	%rd34, %rd1, %rd33;
	mov.b32 	%r18, 2147483647;
	st.global.u32 	[%rd34], %r18;
$L__BB0_15:
	add.s32 	%r9, %r8, %r1;
	setp.ge.s32 	%p9, %r9, %r12;
	@%p9 bra 	$L__BB0_21;
	setp.lt.s32 	%p10, %r9, %r13;
	@%p10 bra 	$L__BB0_20;
	cvt.s64.s32 	%rd8, %r9;
	mul.wide.s32 	%rd35, %r9, 4;
	add.s64 	%rd36, %rd4, %rd35;
	ld.global.nc.f32 	%f26, [%rd36];
	add.s64 	%rd37, %rd3, %rd35;
	ld.global.nc.f32 	%f27, [%rd37];
	sub.f32 	%f7, %f26, %f27;
	setp.le.f32 	%p11, %f7, 0f00000000;
	mov.f32 	%f39, 0f00000000;
	@%p11 bra 	$L__BB0_19;
	shl.b64 	%rd38, %rd8, 2;
	add.s64 	%rd39, %rd2, %rd38;
	ld.global.nc.f32 	%f28, [%rd39];
	add.s64 	%rd40, %rd5, %rd38;
	ld.global.nc.f32 	%f29, [%rd40];
	sub.f32 	%f30, %f28, %f29;
	div.rn.f32 	%f39, %f30, %f7;
$L__BB0_19:
	add.s64 	%rd42, %rd1, %rd35;
	st.global.f32 	[%rd42], %f39;
	bra.uni 	$L__BB0_21;
$L__BB0_20:
	mul.wide.s32 	%rd43, %r9, 4;
	add.s64 	%rd44, %rd1, %rd43;
	mov.b32 	%r19, 2147483647;
	st.global.u32 	[%rd44], %r19;
$L__BB0_21:
	add.s32 	%r10, %r9, %r1;
	setp.ge.s32 	%p12, %r10, %r12;
	@%p12 bra 	$L__BB0_27;
	setp.lt.s32 	%p13, %r10, %r13;
	@%p13 bra 	$L__BB0_26;
	cvt.s64.s32 	%rd9, %r10;
	mul.wide.s32 	%rd45, %r10, 4;
	add.s64 	%rd46, %rd4, %rd45;
	ld.global.nc.f32 	%f32, [%rd46];
	add.s64 	%rd47, %rd3, %rd45;
	ld.global.nc.f32 	%f33, [%rd47];
	sub.f32 	%f10, %f32, %f33;
	setp.le.f32 	%p14, %f10, 0f00000000;
	mov.f32 	%f40, 0f00000000;
	@%p14 bra 	$L__BB0_25;
	shl.b64 	%rd48, %rd9, 2;
	add.s64 	%rd49, %rd2, %rd48;
	ld.global.nc.f32 	%f34, [%rd49];
	add.s64 	%rd50, %rd5, %rd48;
	ld.global.nc.f32 	%f35, [%rd50];
	sub.f32 	%f36, %f34, %f35;
	div.rn.f32 	%f40, %f36, %f10;
$L__BB0_25:
	add.s64 	%rd52, %rd1, %rd45;
	st.global.f32 	[%rd52], %f40;
	bra.uni 	$L__BB0_27;
$L__BB0_26:
	mul.wide.s32 	%rd53, %r10, 4;
	add.s64 	%rd54, %rd1, %rd53;
	mov.b32 	%r20, 2147483647;
	st.global.u32 	[%rd54], %r20;
$L__BB0_27:
	add.s32 	%r21, %r21, %r4;
	setp.lt.s32 	%p15, %r21, %r12;
	@%p15 bra 	$L__BB0_3;
$L__BB0_28:
	ret;

}
	// .globl	bop_many_series_one_param_f32
.visible .entry bop_many_series_one_param_f32(
	.param .u64 .ptr .align 1 bop_many_series_one_param_f32_param_0,
	.param .u64 .ptr .align 1 bop_many_series_one_param_f32_param_1,
	.param .u64 .ptr .align 1 bop_many_series_one_param_f32_param_2,
	.param .u64 .ptr .align 1 bop_many_series_one_param_f32_param_3,
	.param .u64 .ptr .align 1 bop_many_series_one_param_f32_param_4,
	.param .u32 bop_many_series_one_param_f32_param_5,
	.param .u32 bop_many_series_one_param_f32_param_6,
	.param .u64 .ptr .align 1 bop_many_series_one_param_f32_param_7
)
{
	.reg .pred 	%p<32>;
	.reg .b32 	%r<56>;
	.reg .b32 	%f<51>;
	.reg .b64 	%rd<184>;

	ld.param.u64 	%rd82, [bop_many_series_one_param_f32_param_0];
	ld.param.u64 	%rd83, [bop_many_series_one_param_f32_param_1];
	ld.param.u64 	%rd84, [bop_many_series_one_param_f32_param_2];
	ld.param.u64 	%rd85, [bop_many_series_one_param_f32_param_3];
	ld.param.u64 	%rd81, [bop_many_series_one_param_f32_param_4];
	ld.param.u32 	%r31, [bop_many_series_one_param_f32_param_5];
	ld.param.u32 	%r32, [bop_many_series_one_param_f32_param_6];
	ld.param.u64 	%rd86, [bop_many_series_one_param_f32_param_7];
	cvta.to.global.u64 	%rd1, %rd86;
	cvta.to.global.u64 	%rd2, %rd85;
	cvta.to.global.u64 	%rd3, %rd84;
	cvta.to.global.u64 	%rd4, %rd83;
	cvta.to.global.u64 	%rd5, %rd82;
	mov.u32 	%r33, %ctaid.x;
	mov.u32 	%r34, %ntid.x;
	mov.u32 	%r35, %tid.x;
	mad.lo.s32 	%r1, %r33, %r34, %r35;
	setp.ge.s32 	%p1, %r1, %r31;
	@%p1 bra 	$L__BB1_45;
	cvta.to.global.u64 	%rd87, %rd81;
	cvt.s64.s32 	%rd6, %r1;
	mul.wide.s32 	%rd88, %r1, 4;
	add.s64 	%rd89, %rd87, %rd88;
	ld.global.nc.u32 	%r2, [%rd89];
	setp.gt.s32 	%p2, %r2, -1;
	setp.lt.s32 	%p3, %r2, %r32;
	and.pred  	%p4, %p2, %p3;
	@%p4 bra 	$L__BB1_15;
	shl.b64 	%rd135, %rd6, 2;
	add.s64 	%rd181, %rd1, %rd135;
	setp.lt.s32 	%p23, %r32, 1;
	@%p23 bra 	$L__BB1_45;
	and.b32  	%r3, %r32, 15;
	setp.lt.u32 	%p24, %r32, 16;
	@%p24 bra 	$L__BB1_6;
	mul.wide.s32 	%rd8, %r31, 64;
	and.b32  	%r43, %r32, 2147483632;
	neg.s32 	%r48, %r43;
	mul.wide.s32 	%rd9, %r31, 4;
	mov.u64 	%rd163, %rd181;
$L__BB1_5:
	.pragma "nounroll";
	mov.b32 	%r44, 2147483647;
	st.global.u32 	[%rd163], %r44;
	add.s64 	%rd136, %rd163, %rd9;
	st.global.u32 	[%rd136], %r44;
	add.s64 	%rd137, %rd136, %rd9;
	st.global.u32 	[%rd137], %r44;
	add.s64 	%rd138, %rd137, %rd9;
	st.global.u32 	[%rd138], %r44;
	add.s64 	%rd139, %rd138, %rd9;
	st.global.u32 	[%rd139], %r44;
	add.s64 	%rd140, %rd139, %rd9;
	st.global.u32 	[%rd140], %r44;
	add.s64 	%rd141, %rd140, %rd9;
	st.global.u32 	[%rd141], %r44;
	add.s64 	%rd142, %rd141, %rd9;
	st.global.u32 	[%rd142], %r44;
	add.s64 	%rd143, %rd142, %rd9;
	st.global.u32 	[%rd143], %r44;
	add.s64 	%rd144, %rd143, %rd9;
	st.global.u32 	[%rd144], %r44;
	add.s64 	%rd145, %rd144, %rd9;
	st.global.u32 	[%rd145], %r44;
	add.s64 	%rd146, %rd145, %rd9;
	st.global.u32 	[%rd146], %r44;
	add.s64 	%rd147, %rd146, %rd9;
	st.global.u32 	[%rd147], %r44;
	add.s64 	%rd148, %rd147, %rd9;
	st.global.u32 	[%rd148], %r44;
	add.s64 	%rd149, %rd148, %rd9;
	st.global.u32 	[%rd149], %r44;
	add.s64 	%rd150, %rd149, %rd9;
	st.global.u32 	[%rd150], %r44;
	add.s64 	%rd181, %rd163, %rd8;
	add.s32 	%r48, %r48, 16;
	setp.eq.s32 	%p25, %r48, 0;
	add.s64 	%rd163, %rd150, %rd9;
	@%p25 bra 	$L__BB1_6;
	bra.uni 	$L__BB1_5;
$L__BB1_6:
	setp.eq.s32 	%p26, %r3, 0;
	@%p26 bra 	$L__BB1_45;
	and.b32  	%r26, %r32, 7;
	setp.lt.u32 	%p27, %r3, 8;
	@%p27 bra 	$L__BB1_9;
	mov.b32 	%r45, 2147483647;
	st.global.u32 	[%rd181], %r45;
	mul.wide.s32 	%rd151, %r31, 4;
	add.s64 	%rd152, %rd181, %rd151;
	st.global.u32 	[%rd152], %r45;
	add.s64 	%rd153, %rd152, %rd151;
	st.global.u32 	[%rd153], %r45;
	add.s64 	%rd154, %rd153, %rd151;
	st.global.u32 	[%rd154], %r45;
	add.s64 	%rd155, %rd154, %rd151;
	st.global.u32 	[%rd155], %r45;
	add.s64 	%rd156, %rd155, %rd151;
	st.global.u32 	[%rd156], %r45;
	add.s64 	%rd157, %rd156, %rd151;
	st.global.u32 	[%rd157], %r45;
	add.s64 	%rd158, %rd157, %rd151;
	st.global.u32 	[%rd158], %r45;
	add.s64 	%rd181, %rd158, %rd151;
$L__BB1_9:
	setp.eq.s32 	%p28, %r26, 0;
	@%p28 bra 	$L__BB1_45;
	and.b32  	%r27, %r32, 3;
	setp.lt.u32 	%p29, %r26, 4;
	@%p29 bra 	$L__BB1_12;
	mov.b32 	%r46, 2147483647;
	st.global.u32 	[%rd181], %r46;
	mul.wide.s32 	%rd159, %r31, 4;
	add.s64 	%rd160, %rd181, %rd159;
	st.global.u32 	[%rd160], %r46;
	add.s64 	%rd161, %rd160, %rd159;
	st.global.u32 	[%rd161], %r46;
	add.s64 	%rd162, %rd161, %rd159;
	st.global.u32 	[%rd162], %r46;
	add.s64 	%rd181, %rd162, %rd159;
$L__BB1_12:
	setp.eq.s32 	%p30, %r27, 0;
	@%p30 bra 	$L__BB1_45;
	mul.wide.s32 	%rd78, %r31, 4;
	neg.s32 	%r55, %r27;
$L__BB1_14:
	.pragma "nounroll";
	mov.b32 	%r47, 2147483647;
	st.global.u32 	[%rd181], %r47;
	add.s64 	%rd181, %rd181, %rd78;
	add.s32 	%r55, %r55, 1;
	setp.ne.s32 	%p31, %r55, 0;
	@%p31 bra 	$L__BB1_14;
	bra.uni 	$L__BB1_45;
$L__BB1_15:
	shl.b64 	%rd90, %rd6, 2;
	add.s64 	%rd13, %rd1, %rd90;
	setp.eq.s32 	%p5, %r2, 0;
	@%p5 bra 	$L__BB1_28;
	and.b32  	%r7, %r2, 15;
	setp.lt.u32 	%p6, %r2, 16;
	mov.u64 	%rd166, %rd13;
	@%p6 bra 	$L__BB1_19;
	mul.wide.s32 	%rd14, %r31, 64;
	and.b32  	%r36, %r2, 2147483632;
	neg.s32 	%r49, %r36;
	mul.wide.s32 	%rd15, %r31, 4;
	mov.u64 	%rd164, %rd13;
$L__BB1_18:
	.pragma "nounroll";
	mov.b32 	%r37, 2147483647;
	st.global.u32 	[%rd164], %r37;
	add.s64 	%rd91, %rd164, %rd15;
	st.global.u32 	[%rd91], %r37;
	add.s64 	%rd92, %rd91, %rd15;
	st.global.u32 	[%rd92], %r37;
	add.s64 	%rd93, %rd92, %rd15;
	st.global.u32 	[%rd93], %r37;
	add.s64 	%rd94, %rd93, %rd15;
	st.global.u32 	[%rd94], %r37;
	add.s64 	%rd95, %rd94, %rd15;
	st.global.u32 	[%rd95], %r37;
	add.s64 	%rd96, %rd95, %rd15;
	st.global.u32 	[%rd96], %r37;
	add.s64 	%rd97, %rd96, %rd15;
	st.global.u32 	[%rd97], %r37;
	add.s64 	%rd98, %rd97, %rd15;
	st.global.u32 	[%rd98], %r37;
	add.s64 	%rd99, %rd98, %rd15;
	st.global.u32 	[%rd99], %r37;
	add.s64 	%rd100, %rd99, %rd15;
	st.global.u32 	[%rd100], %r37;
	add.s64 	%rd101, %rd100, %rd15;
	st.global.u32 	[%rd101], %r37;
	add.s64 	%rd102, %rd101, %rd15;
	st.global.u32 	[%rd102], %r37;
	add.s64 	%rd103, %rd102, %rd15;
	st.global.u32 	[%rd103], %r37;
	add.s64 	%rd104, %rd103, %rd15;
	st.global.u32 	[%rd104], %r37;
	add.s64 	%rd105, %rd104, %rd15;
	st.global.u32 	[%rd105], %r37;
	add.s64 	%rd166, %rd164, %rd14;
	add.s32 	%r49, %r49, 16;
	setp.ne.s32 	%p7, %r49, 0;
	add.s64 	%rd164, %rd105, %rd15;
	@%p7 bra 	$L__BB1_18;
$L__BB1_19:
	setp.eq.s32 	%p8, %r7, 0;
	@%p8 bra 	$L__BB1_28;
	and.b32  	%r11, %r2, 7;
	setp.lt.u32 	%p9, %r7, 8;
	@%p9 bra 	$L__BB1_22;
	mov.b32 	%r38, 2147483647;
	st.global.u32 	[%rd166], %r38;
	mul.wide.s32 	%rd106, %r31, 4;
	add.s64 	%rd107, %rd166, %rd106;
	st.global.u32 	[%rd107], %r38;
	add.s64 	%rd108, %rd107, %rd106;
	st.global.u32 	[%rd108], %r38;
	add.s64 	%rd109, %rd108, %rd106;
	st.global.u32 	[%rd109], %r38;
	add.s64 	%rd110, %rd109, %rd106;
	st.global.u32 	[%rd110], %r38;
	add.s64 	%rd111, %rd110, %rd106;
	st.global.u32 	[%rd111], %r38;
	add.s64 	%rd112, %rd111, %rd106;
	st.global.u32 	[%rd112], %r38;
	add.s64 	%rd113, %rd112, %rd106;
	st.global.u32 	[%rd113], %r38;
	add.s64 	%rd166, %rd113, %rd106;
$L__BB1_22:
	setp.eq.s32 	%p10, %r11, 0;
	@%p10 bra 	$L__BB1_28;
	and.b32  	%r12, %r2, 3;
	setp.lt.u32 	%p11, %r11, 4;
	@%p11 bra 	$L__BB1_25;
	mov.b32 	%r39, 2147483647;
	st.global.u32 	[%rd166], %r39;
	mul.wide.s32 	%rd114, %r31, 4;
	add.s64 	%rd115, %rd166, %rd114;
	st.global.u32 	[%rd115], %r39;
	add.s64 	%rd116, %rd115, %rd114;
	st.global.u32 	[%rd116], %r39;
	add.s64 	%rd117, %rd116, %rd114;
	st.global.u32 	[%rd117], %r39;
	add.s64 	%rd166, %rd117, %rd114;
$L__BB1_25:
	setp.eq.s32 	%p12, %r12, 0;
	@%p12 bra 	$L__BB1_28;
	mul.wide.s32 	%rd24, %r31, 4;
	neg.s32 	%r50, %r12;
$L__BB1_27:
	.pragma "nounroll";
	mov.b32 	%r40, 2147483647;
	st.global.u32 	[%rd166], %r40;
	add.s64 	%rd166, %rd166, %rd24;
	add.s32 	%r50, %r50, 1;
	setp.ne.s32 	%p13, %r50, 0;
	@%p13 bra 	$L__BB1_27;
$L__BB1_28:
	cvt.s64.s32 	%rd27, %r31;
	cvt.u64.u32 	%rd118, %r2;
	mul.lo.s64 	%rd119, %rd118, %rd27;
	add.s64 	%rd120, %rd119, %rd6;
	shl.b64 	%rd121, %rd120, 2;
	add.s64 	%rd175, %rd5, %rd121;
	add.s64 	%rd176, %rd4, %rd121;
	add.s64 	%rd177, %rd3, %rd121;
	add.s64 	%rd178, %rd2, %rd121;
	shl.b64 	%rd169, %rd119, 2;
	add.s64 	%rd179, %rd13, %rd169;
	sub.s32 	%r41, %r32, %r2;
	and.b32  	%r16, %r41, 3;
	setp.eq.s32 	%p14, %r16, 0;
	mov.u32 	%r53, %r2;
	@%p14 bra 	$L__BB1_34;
	shl.b64 	%rd34, %rd27, 2;
	add.s64 	%rd35, %rd2, %rd90;
	add.s64 	%rd36, %rd3, %rd90;
	add.s64 	%rd37, %rd4, %rd90;
	add.s64 	%rd38, %rd5, %rd90;
	neg.s32 	%r51, %r16;
	mov.u32 	%r53, %r2;
$L__BB1_30:
	.pragma "nounroll";
	add.s64 	%rd123, %rd36, %rd169;
	add.s64 	%rd124, %rd37, %rd169;
	ld.global.nc.f32 	%f17, [%rd124];
	ld.global.nc.f32 	%f18, [%rd123];
	sub.f32 	%f1, %f17, %f18;
	setp.le.f32 	%p15, %f1, 0f00000000;
	mov.f32 	%f46, 0f00000000;
	@%p15 bra 	$L__BB1_32;
	add.s64 	%rd125, %rd35, %rd169;
	ld.global.nc.f32 	%f19, [%rd125];
	add.s64 	%rd126, %rd38, %rd169;
	ld.global.nc.f32 	%f20, [%rd126];
	sub.f32 	%f21, %f19, %f20;
	div.rn.f32 	%f46, %f21, %f1;
$L__BB1_32:
	add.s64 	%rd127, %rd13, %rd169;
	st.global.f32 	[%rd127], %f46;
	add.s32 	%r53, %r53, 1;
	add.s64 	%rd169, %rd169, %rd34;
	add.s32 	%r51, %r51, 1;
	setp.ne.s32 	%p16, %r51, 0;
	@%p16 bra 	$L__BB1_30;
	add.s64 	%rd179, %rd13, %rd169;
	add.s64 	%rd178, %rd35, %rd169;
	add.s64 	%rd177, %rd36, %rd169;
	add.s64 	%rd176, %rd37, %rd169;
	add.s64 	%rd175, %rd38, %rd169;
$L__BB1_34:
	sub.s32 	%r42, %r2, %r32;
	setp.gt.u32 	%p17, %r42, -4;
	@%p17 bra 	$L__BB1_45;
	sub.s32 	%r54, %r53, %r32;
	shl.b64 	%rd51, %rd27, 4;
	mul.lo.s64 	%rd52, %rd27, 12;
	shl.b64 	%rd53, %rd27, 3;
	shl.b64 	%rd54, %rd27, 2;
$L__BB1_36:
	.pragma "nounroll";
	ld.global.nc.f32 	%f23, [%rd176];
	ld.global.nc.f32 	%f24, [%rd177];
	sub.f32 	%f4, %f23, %f24;
	setp.le.f32 	%p18, %f4, 0f00000000;
	mov.f32 	%f47, 0f00000000;
	@%p18 bra 	$L__BB1_38;
	ld.global.nc.f32 	%f25, [%rd178];
	ld.global.nc.f32 	%f26, [%rd175];
	sub.f32 	%f27, %f25, %f26;
	div.rn.f32 	%f47, %f27, %f4;
$L__BB1_38:
	st.global.f32 	[%rd179], %f47;
	add.s64 	%rd60, %rd176, %rd54;
	ld.global.nc.f32 	%f29, [%rd60];
	add.s64 	%rd61, %rd177, %rd54;
	ld.global.nc.f32 	%f30, [%rd61];
	sub.f32 	%f7, %f29, %f30;
	setp.le.f32 	%p19, %f7, 0f00000000;
	mov.f32 	%f48, 0f00000000;
	@%p19 bra 	$L__BB1_40;
	add.s64 	%rd128, %rd178, %rd54;
	ld.global.nc.f32 	%f31, [%rd128];
	add.s64 	%rd129, %rd175, %rd54;
	ld.global.nc.f32 	%f32, [%rd129];
	sub.f32 	%f33, %f31, %f32;
	div.rn.f32 	%f48, %f33, %f7;
$L__BB1_40:
	add.s64 	%rd62, %rd179, %rd54;
	st.global.f32 	[%rd62], %f48;
	add.s64 	%rd63, %rd60, %rd54;
	ld.global.nc.f32 	%f35, [%rd63];
	add.s64 	%rd64, %rd61, %rd54;
	ld.global.nc.f32 	%f36, [%rd64];
	sub.f32 	%f10, %f35, %f36;
	setp.le.f32 	%p20, %f10, 0f00000000;
	mov.f32 	%f49, 0f00000000;
	@%p20 bra 	$L__BB1_42;
	add.s64 	%rd130, %rd178, %rd53;
	ld.global.nc.f32 	%f37, [%rd130];
	add.s64 	%rd131, %rd175, %rd53;
	ld.global.nc.f32 	%f38, [%rd131];
	sub.f32 	%f39, %f37, %f38;
	div.rn.f32 	%f49, %f39, %f10;
$L__BB1_42:
	add.s64 	%rd65, %rd62, %rd54;
	st.global.f32 	[%rd65], %f49;
	add.s64 	%rd66, %rd63, %rd54;
	ld.global.nc.f32 	%f41, [%rd66];
	add.s64 	%rd67, %rd64, %rd54;
	ld.global.nc.f32 	%f42, [%rd67];
	sub.f32 	%f13, %f41, %f42;
	setp.le.f32 	%p21, %f13, 0f00000000;
	mov.f32 	%f50, 0f00000000;
	@%p21 bra 	$L__BB1_44;
	add.s64 	%rd132, %rd178, %rd52;
	ld.global.nc.f32 	%f43, [%rd132];
	add.s64 	%rd133, %rd175, %rd52;
	ld.global.nc.f32 	%f44, [%rd133];
	sub.f32 	%f45, %f43, %f44;
	div.rn.f32 	%f50, %f45, %f13;
$L__BB1_44:
	add.s64 	%rd134, %rd65, %rd54;
	st.global.f32 	[%rd134], %f50;
	add.s32 	%r54, %r54, 4;
	add.s64 	%rd178, %rd178, %rd51;
	add.s64 	%rd175, %rd175, %rd51;
	setp.eq.s32 	%p22, %r54, 0;
	add.s64 	%rd176, %rd66, %rd54;
	add.s64 	%rd177, %rd67, %rd54;
	add.s64 	%rd179, %rd134, %rd54;
	@%p22 bra 	$L__BB1_45;
	bra.uni 	$L__BB1_36;
$L__BB1_45:
	ret;

}


// ===== COMPILED SASS (sm_100) =====

	.target	sm_100

	.elftype	@"ET_EXEC"


//--------------------- .note.nv.tkinfo           --------------------------
	.section	.note.nv.tkinfo,"",@"SHT_NOTE"
	.sectionflags	@"SHF_NOTE_NV_TKINFO"
	.tkinfo
        /*0018*/ 	.word	0x00000002
        /*0030*/ 	.string	""
        /*0030*/ 	.string	"ptxas"
        /*0030*/ 	.string	"Cuda compilation tools, release 13.0, V13.0.88"
        /*0030*/ 	.string	"Build cuda_13.0.r13.0/compiler.36424714_0"
        /*0030*/ 	.string	"-arch sm_100 -m 64 "



//--------------------- .note.nv.cuinfo           --------------------------
	.section	.note.nv.cuinfo,"",@"SHT_NOTE"
	.sectionflags	@"SHF_NOTE_NV_CUINFO"
        /*0018*/ 	.short	0x0002
        /*001a*/ 	.short	0x0064
        /*001c*/ 	.short	0x0082
	.zero		2


//--------------------- .nv.info                  --------------------------
	.section	.nv.info,"",@"SHT_CUDA_INFO"
	.align	4


	//----- nvinfo : EIATTR_REGCOUNT
	.align		4
        /*0000*/ 	.byte	0x04, 0x2f
        /*0002*/ 	.short	(.L_1 - .L_0)
	.align		4
.L_0:
        /*0004*/ 	.word	index@(bop_batch_f32)
        /*0008*/ 	.word	0x00000016


	//----- nvinfo : EIATTR_FRAME_SIZE
	.align		4
.L_1:
        /*000c*/ 	.byte	0x04, 0x11
        /*000e*/ 	.short	(.L_3 - .L_2)
	.align		4
.L_2:
        /*0010*/ 	.word	index@($__internal_1_$__cuda_sm3x_div_rn_noftz_f32_slowpath)
        /*0014*/ 	.word	0x00000000


	//----- nvinfo : EIATTR_FRAME_SIZE
	.align		4
.L_3:
        /*0018*/ 	.byte	0x04, 0x11
        /*001a*/ 	.short	(.L_5 - .L_4)
	.align		4
.L_4:
        /*001c*/ 	.word	index@(bop_batch_f32)
        /*0020*/ 	.word	0x00000000


	//----- nvinfo : EIATTR_REGCOUNT
	.align		4
.L_5:
        /*0024*/ 	.byte	0x04, 0x2f
        /*0026*/ 	.short	(.L_7 - .L_6)
	.align		4
.L_6:
        /*0028*/ 	.word	index@(bop_many_series_one_param_f32)
        /*002c*/ 	.word	0x00000020


	//----- nvinfo : EIATTR_FRAME_SIZE
	.align		4
.L_7:
        /*0030*/ 	.byte	0x04, 0x11
        /*0032*/ 	.short	(.L_9 - .L_8)
	.align		4
.L_8:
        /*0034*/ 	.word	index@($__internal_0_$__cuda_sm3x_div_rn_noftz_f32_slowpath)
        /*0038*/ 	.word	0x00000000


	//----- nvinfo : EIATTR_FRAME_SIZE
	.align		4
.L_9:
        /*003c*/ 	.byte	0x04, 0x11
        /*003e*/ 	.short	(.L_11 - .L_10)
	.align		4
.L_10:
        /*0040*/ 	.word	index@(bop_many_series_one_param_f32)
        /*0044*/ 	.word	0x00000000


	//----- nvinfo : EIATTR_MIN_STACK_SIZE
	.align		4
.L_11:
        /*0048*/ 	.byte	0x04, 0x12
        /*004a*/ 	.short	(.L_13 - .L_12)
	.align		4
.L_12:
        /*004c*/ 	.word	index@(bop_many_series_one_param_f32)
        /*0050*/ 	.word	0x00000000


	//----- nvinfo : EIATTR_MIN_STACK_SIZE
	.align		4
.L_13:
        /*0054*/ 	.byte	0x04, 0x12
        /*0056*/ 	.short	(.L_15 - .L_14)
	.align		4
.L_14:
        /*0058*/ 	.word	index@(bop_batch_f32)
        /*005c*/ 	.word	0x00000000
.L_15:


//--------------------- .nv.compat                --------------------------
	.section	.nv.compat,"",@"SHT_CUDA_COMPAT_INFO"
	.align	4
        /*0000*/ 	.byte	0x02, 0x09, 0x00, 0x00, 0x02, 0x02, 0x01, 0x00, 0x02, 0x05, 0x05, 0x00, 0x03, 0x07, 0x01, 0x01
        /*0010*/ 	.byte	0x02, 0x03, 0x00, 0x00, 0x02, 0x06, 0x01, 0x00, 0x04, 0x0b, 0x08, 0x00, 0x01, 0x00, 0x00, 0x00
        /*0020*/ 	.byte	0x00, 0x00, 0x00, 0x00


//--------------------- .nv.info.bop_many_series_one_param_f32 --------------------------
	.section	.nv.info.bop_many_series_one_param_f32,"",@"SHT_CUDA_INFO"
	.sectionflags	@""
	.align	4


	//----- nvinfo : EIATTR_CUDA_API_VERSION
	.align		4
        /*0000*/ 	.byte	0x04, 0x37
        /*0002*/ 	.short	(.L_17 - .L_16)
.L_16:
        /*0004*/ 	.word	0x00000082


	//----- nvinfo : EIATTR_KPARAM_INFO
	.align		4
.L_17:
        /*0008*/ 	.byte	0x04, 0x17
        /*000a*/ 	.short	(.L_19 - .L_18)
.L_18:
        /*000c*/ 	.word	0x00000000
        /*0010*/ 	.short	0x0007
        /*0012*/ 	.short	0x0030
        /*0014*/ 	.byte	0x00, 0xf5, 0x21, 0x00


	//----- nvinfo : EIATTR_KPARAM_INFO
	.align		4
.L_19:
        /*0018*/ 	.byte	0x04, 0x17
        /*001a*/ 	.short	(.L_21 - .L_20)
.L_20:
        /*001c*/ 	.word	0x00000000
        /*0020*/ 	.short	0x0006
        /*0022*/ 	.short	0x002c
        /*0024*/ 	.byte	0x00, 0xf0, 0x11, 0x00


	//----- nvinfo : EIATTR_KPARAM_INFO
	.align		4
.L_21:
        /*0028*/ 	.byte	0x04, 0x17
        /*002a*/ 	.short	(.L_23 - .L_22)
.L_22:
        /*002c*/ 	.word	0x00000000
        /*0030*/ 	.short	0x0005
        /*0032*/ 	.short	0x0028
        /*0034*/ 	.byte	0x00, 0xf0, 0x11, 0x00


	//----- nvinfo : EIATTR_KPARAM_INFO
	.align		4
.L_23:
        /*0038*/ 	.byte	0x04, 0x17
        /*003a*/ 	.short	(.L_25 - .L_24)
.L_24:
        /*003c*/ 	.word	0x00000000
        /*0040*/ 	.short	0x0004
        /*0042*/ 	.short	0x0020
        /*0044*/ 	.byte	0x00, 0xf5, 0x21, 0x00


	//----- nvinfo : EIATTR_KPARAM_INFO
	.align		4
.L_25:
        /*0048*/ 	.byte	0x04, 0x17
        /*004a*/ 	.short	(.L_27 - .L_26)
.L_26:
        /*004c*/ 	.word	0x00000000
        /*0050*/ 	.short	0x0003
        /*0052*/ 	.short	0x0018
        /*0054*/ 	.byte	0x00, 0xf5, 0x21, 0x00


	//----- nvinfo : EIATTR_KPARAM_INFO
	.align		4
.L_27:
        /*0058*/ 	.byte	0x04, 0x17
        /*005a*/ 	.short	(.L_29 - .L_28)
.L_28:
        /*005c*/ 	.word	0x00000000
        /*0060*/ 	.short	0x0002
        /*0062*/ 	.short	0x0010
        /*0064*/ 	.byte	0x00, 0xf5, 0x21, 0x00


	//----- nvinfo : EIATTR_KPARAM_INFO
	.align		4
.L_29:
        /*0068*/ 	.byte	0x04, 0x17
        /*006a*/ 	.short	(.L_31 - .L_30)
.L_30:
        /*006c*/ 	.word	0x00000000
        /*0070*/ 	.short	0x0001
        /*0072*/ 	.short	0x0008
        /*0074*/ 	.byte	0x00, 0xf5, 0x21, 0x00


	//----- nvinfo : EIATTR_KPARAM_INFO
	.align		4
.L_31:
        /*0078*/ 	.byte	0x04, 0x17
        /*007a*/ 	.short	(.L_33 - .L_32)
.L_32:
        /*007c*/ 	.word	0x00000000
        /*0080*/ 	.short	0x0000
        /*0082*/ 	.short	0x0000
        /*0084*/ 	.byte	0x00, 0xf5, 0x21, 0x00


	//----- nvinfo : EIATTR_SPARSE_MMA_MASK
	.align		4
.L_33:
        /*0088*/ 	.byte	0x03, 0x50
        /*008a*/ 	.short	0x0000


	//----- nvinfo : EIATTR_MAXREG_COUNT
	.align		4
        /*008c*/ 	.byte	0x03, 0x1b
        /*008e*/ 	.short	0x00ff


	//----- nvinfo : EIATTR_MERCURY_ISA_VERSION
	.align		4
        /*0090*/ 	.byte	0x03, 0x5f
        /*0092*/ 	.short	0x0101


	//----- nvinfo : EIATTR_VRC_CTA_INIT_COUNT
	.align		4
        /*0094*/ 	.byte	0x02, 0x4a
	.zero		1
	.zero		1


	//----- nvinfo : EIATTR_EXIT_INSTR_OFFSETS
	.align		4
        /*0098*/ 	.byte	0x04, 0x1c
        /*009a*/ 	.short	(.L_35 - .L_34)


	//   ....[0]....
.L_34:
        /*009c*/ 	.word	0x00000080


	//   ....[1]....
        /*00a0*/ 	.word	0x00000160


	//   ....[2]....
        /*00a4*/ 	.word	0x00000480


	//   ....[3]....
        /*00a8*/ 	.word	0x000005f0


	//   ....[4]....
        /*00ac*/ 	.word	0x000006d0


	//   ....[5]....
        /*00b0*/ 	.word	0x00000750


	//   ....[6]....
        /*00b4*/ 	.word	0x00001460


	//   ....[7]....
        /*00b8*/ 	.word	0x00001e30


	//----- nvinfo : EIATTR_CRS_STACK_SIZE
	.align		4
.L_35:
        /*00bc*/ 	.byte	0x04, 0x1e
        /*00be*/ 	.short	(.L_37 - .L_36)
.L_36:
        /*00c0*/ 	.word	0x00000000


	//----- nvinfo : EIATTR_CBANK_PARAM_SIZE
	.align		4
.L_37:
        /*00c4*/ 	.byte	0x03, 0x19
        /*00c6*/ 	.short	0x0038


	//----- nvinfo : EIATTR_PARAM_CBANK
	.align		4
        /*00c8*/ 	.byte	0x04, 0x0a
        /*00ca*/ 	.short	(.L_39 - .L_38)
	.align		4
.L_38:
        /*00cc*/ 	.word	index@(.nv.constant0.bop_many_series_one_param_f32)
        /*00d0*/ 	.short	0x0380
        /*00d2*/ 	.short	0x0038


	//----- nvinfo : EIATTR_SW_WAR
	.align		4
.L_39:
        /*00d4*/ 	.byte	0x04, 0x36
        /*00d6*/ 	.short	(.L_41 - .L_40)
.L_40:
        /*00d8*/ 	.word	0x00000008
.L_41:


//--------------------- .nv.info.bop_batch_f32    --------------------------
	.section	.nv.info.bop_batch_f32,"",@"SHT_CUDA_INFO"
	.sectionflags	@""
	.align	4


	//----- nvinfo : EIATTR_CUDA_API_VERSION
	.align		4
        /*0000*/ 	.byte	0x04, 0x37
        /*0002*/ 	.short	(.L_43 - .L_42)
.L_42:
        /*0004*/ 	.word	0x00000082


	//----- nvinfo : EIATTR_KPARAM_INFO
	.align		4
.L_43:
        /*0008*/ 	.byte	0x04, 0x17
        /*000a*/ 	.short	(.L_45 - .L_44)
.L_44:
        /*000c*/ 	.word	0x00000000
        /*0010*/ 	.short	0x0006
        /*0012*/ 	.short	0x0028
        /*0014*/ 	.byte	0x00, 0xf5, 0x21, 0x00


	//----- nvinfo : EIATTR_KPARAM_INFO
	.align		4
.L_45:
        /*0018*/ 	.byte	0x04, 0x17
        /*001a*/ 	.short	(.L_47 - .L_46)
.L_46:
        /*001c*/ 	.word	0x00000000
        /*0020*/ 	.short	0x0005
        /*0022*/ 	.short	0x0024
        /*0024*/ 	.byte	0x00, 0xf0, 0x11, 0x00


	//----- nvinfo : EIATTR_KPARAM_INFO
	.align		4
.L_47:
        /*0028*/ 	.byte	0x04, 0x17
        /*002a*/ 	.short	(.L_49 - .L_48)
.L_48:
        /*002c*/ 	.word	0x00000000
        /*0030*/ 	.short	0x0004
        /*0032*/ 	.short	0x0020
        /*0034*/ 	.byte	0x00, 0xf0, 0x11, 0x00


	//----- nvinfo : EIATTR_KPARAM_INFO
	.align		4
.L_49:
        /*0038*/ 	.byte	0x04, 0x17
        /*003a*/ 	.short	(.L_51 - .L_50)
.L_50:
        /*003c*/ 	.word	0x00000000
        /*0040*/ 	.short	0x0003
        /*0042*/ 	.short	0x0018
        /*0044*/ 	.byte	0x00, 0xf5, 0x21, 0x00


	//----- nvinfo : EIATTR_KPARAM_INFO
	.align		4
.L_51:
        /*0048*/ 	.byte	0x04, 0x17
        /*004a*/ 	.short	(.L_53 - .L_52)
.L_52:
        /*004c*/ 	.word	0x00000000
        /*0050*/ 	.short	0x0002
        /*0052*/ 	.short	0x0010
        /*0054*/ 	.byte	0x00, 0xf5, 0x21, 0x00


	//----- nvinfo : EIATTR_KPARAM_INFO
	.align		4
.L_53:
        /*0058*/ 	.byte	0x04, 0x17
        /*005a*/ 	.short	(.L_55 - .L_54)
.L_54:
        /*005c*/ 	.word	0x00000000
        /*0060*/ 	.short	0x0001
        /*0062*/ 	.short	0x0008
        /*0064*/ 	.byte	0x00, 0xf5, 0x21, 0x00


	//----- nvinfo : EIATTR_KPARAM_INFO
	.align		4
.L_55:
        /*0068*/ 	.byte	0x04, 0x17
        /*006a*/ 	.short	(.L_57 - .L_56)
.L_56:
        /*006c*/ 	.word	0x00000000
        /*0070*/ 	.short	0x0000
        /*0072*/ 	.short	0x0000
        /*0074*/ 	.byte	0x00, 0xf5, 0x21, 0x00


	//----- nvinfo : EIATTR_SPARSE_MMA_MASK
	.align		4
.L_57:
        /*0078*/ 	.byte	0x03, 0x50
        /*007a*/ 	.short	0x0000


	//----- nvinfo : EIATTR_MAXREG_COUNT
	.align		4
        /*007c*/ 	.byte	0x03, 0x1b
        /*007e*/ 	.short	0x00ff


	//----- nvinfo : EIATTR_MERCURY_ISA_VERSION
	.align		4
        /*0080*/ 	.byte	0x03, 0x5f
        /*0082*/ 	.short	0x0101


	//----- nvinfo : EIATTR_VRC_CTA_INIT_COUNT
	.align		4
        /*0084*/ 	.byte	0x02, 0x4a
	.zero		1
	.zero		1


	//----- nvinfo : EIATTR_EXIT_INSTR_OFFSETS
	.align		4
        /*0088*/ 	.byte	0x04, 0x1c
        /*008a*/ 	.short	(.L_59 - .L_58)


	//   ....[0]....
.L_58:
        /*008c*/ 	.word	0x00000030


	//   ....[1]....
        /*0090*/ 	.word	0x000000a0


	//   ....[2]....
        /*0094*/ 	.word	0x00000d10


	//----- nvinfo : EIATTR_CRS_STACK_SIZE
	.align		4
.L_59:
        /*0098*/ 	.byte	0x04, 0x1e
        /*009a*/ 	.short	(.L_61 - .L_60)
.L_60:
        /*009c*/ 	.word	0x00000000


	//----- nvinfo : EIATTR_CBANK_PARAM_SIZE
	.align		4
.L_61:
        /*00a0*/ 	.byte	0x03, 0x19
        /*00a2*/ 	.short	0x0030


	//----- nvinfo : EIATTR_PARAM_CBANK
	.align		4
        /*00a4*/ 	.byte	0x04, 0x0a
        /*00a6*/ 	.short	(.L_63 - .L_62)
	.align		4
.L_62:
        /*00a8*/ 	.word	index@(.nv.constant0.bop_batch_f32)
        /*00ac*/ 	.short	0x0380
        /*00ae*/ 	.short	0x0030


	//----- nvinfo : EIATTR_SW_WAR
	.align		4
.L_63:
        /*00b0*/ 	.byte	0x04, 0x36
        /*00b2*/ 	.short	(.L_65 - .L_64)
.L_64:
        /*00b4*/ 	.word	0x00000008
.L_65:


//--------------------- .nv.callgraph             --------------------------
	.section	.nv.callgraph,"",@"SHT_CUDA_CALLGRAPH"
	.align	4
	.sectionentsize	8
	.align		4
        /*0000*/ 	.word	0x00000000
	.align		4
        /*0004*/ 	.word	0xffffffff
	.align		4
        /*0008*/ 	.word	0x00000000
	.align		4
        /*000c*/ 	.word	0xfffffffe
	.align		4
        /*0010*/ 	.word	0x00000000
	.align		4
        /*0014*/ 	.word	0xfffffffd
	.align		4
        /*0018*/ 	.word	0x00000000
	.align		4
        /*001c*/ 	.word	0xfffffffc


//--------------------- .text.bop_many_series_one_param_f32 --------------------------
	.section	.text.bop_many_series_one_param_f32,"ax",@progbits
	.align	128
        .global         bop_many_series_one_param_f32
        .type           bop_many_series_one_param_f32,@function
        .size           bop_many_series_one_param_f32,(.L_x_88 - bop_many_series_one_param_f32)
        .other          bop_many_series_one_param_f32,@"STO_CUDA_ENTRY STV_DEFAULT"
bop_many_series_one_param_f32:
.text.bop_many_series_one_param_f32:
[----:B------:R-:W-:Y:S01]  /*0000*/  LDC R1, c[0x0][0x37c] ;  /* 0x0000df00ff017b82 */ /* 0x000fe20000000800 */
[----:B------:R-:W0:Y:S07]  /*0010*/  S2R R3, SR_TID.X ;  /* 0x0000000000037919 */ /* 0x000e2e0000002100 */
[----:B------:R-:W0:Y:S01]  /*0020*/  S2UR UR4, SR_CTAID.X ;  /* 0x00000000000479c3 */ /* 0x000e220000002500 */
[----:B------:R-:W1:Y:S07]  /*0030*/  LDCU UR5, c[0x0][0x3a8] ;  /* 0x00007500ff0577ac */ /* 0x000e6e0008000800 */
[----:B------:R-:W0:Y:S01]  /*0040*/  LDC R6, c[0x0][0x360] ;  /* 0x0000d800ff067b82 */ /* 0x000e220000000800 */
[----:B-1----:R-:W-:-:S02]  /*0050*/  IMAD.U32 R27, RZ, RZ, UR5 ;  /* 0x00000005ff1b7e24 */ /* 0x002fc4000f8e00ff */
[----:B0-----:R-:W-:-:S05]  /*0060*/  IMAD R6, R6, UR4, R3 ;  /* 0x0000000406067c24 */ /* 0x001fca000f8e0203 */
[----:B------:R-:W-:-:S13]  /*0070*/  ISETP.GE.AND P0, PT, R6, R27, PT ;  /* 0x0000001b0600720c */ /* 0x000fda0003f06270 */
[----:B------:R-:W-:Y:S05]  /*0080*/  @P0 EXIT ;  /* 0x000000000000094d */ /* 0x000fea0003800000 */
[----:B------:R-:W0:Y:S01]  /*0090*/  LDC.64 R2, c[0x0][0x3a0] ;  /* 0x0000e800ff027b82 */ /* 0x000e220000000a00 */
[----:B------:R-:W1:Y:S07]  /*00a0*/  LDCU.64 UR6, c[0x0][0x358] ;  /* 0x00006b00ff0677ac */ /* 0x000e6e0008000a00 */
[----:B------:R-:W2:Y:S01]  /*00b0*/  LDC R7, c[0x0][0x3ac] ;  /* 0x0000eb00ff077b82 */ /* 0x000ea20000000800 */
[----:B0-----:R-:W-:-:S06]  /*00c0*/  IMAD.WIDE R2, R6, 0x4, R2 ;  /* 0x0000000406027825 */ /* 0x001fcc00078e0202 */
[----:B-1----:R-:W3:Y:S01]  /*00d0*/  LDG.E.CONSTANT R2, desc[UR6][R2.64] ;  /* 0x0000000602027981 */ /* 0x002ee2000c1e9900 */
[----:B------:R-:W-:Y:S02]  /*00e0*/  SHF.R.S32.HI R9, RZ, 0x1f, R6 ;  /* 0x0000001fff097819 */ /* 0x000fe40000011406 */
[C---:B---3--:R-:W-:Y:S02]  /*00f0*/  ISETP.GT.AND P1, PT, R2.reuse, -0x1, PT ;  /* 0xffffffff0200780c */ /* 0x048fe40003f24270 */
[----:B--2---:R-:W-:-:S13]  /*0100*/  ISETP.GE.AND P0, PT, R2, R7, PT ;  /* 0x000000070200720c */ /* 0x004fda0003f06270 */
[----:B------:R-:W-:Y:S05]  /*0110*/  @!P0 BRA P1, `(.L_x_0) ;  /* 0x0000000400908947 */ /* 0x000fea0000800000 */
[----:B------:R-:W0:Y:S01]  /*0120*/  LDCU.64 UR4, c[0x0][0x3b0] ;  /* 0x00007600ff0477ac */ /* 0x000e220008000a00 */
[----:B------:R-:W-:Y:S02]  /*0130*/  ISETP.GE.AND P0, PT, R7, 0x1, PT ;  /* 0x000000010700780c */ /* 0x000fe40003f06270 */
[----:B0-----:R-:W-:-:S04]  /*0140*/  LEA R2, P1, R6, UR4, 0x2 ;  /* 0x0000000406027c11 */ /* 0x001fc8000f8210ff */
[----:B------:R-:W-:-:S07]  /*0150*/  LEA.HI.X R3, R6, UR5, R9, 0x2, P1 ;  /* 0x0000000506037c11 */ /* 0x000fce00088f1409 */
[----:B------:R-:W-:Y:S05]  /*0160*/  @!P0 EXIT ;  /* 0x000000000000894d */ /* 0x000fea0003800000 */
[C---:B------:R-:W-:Y:S02]  /*0170*/  ISETP.GE.U32.AND P0, PT, R7.reuse, 0x10, PT ;  /* 0x000000100700780c */ /* 0x040fe40003f06070 */
[----:B------:R-:W-:-:S11]  /*0180*/  LOP3.LUT R0, R7, 0xf, RZ, 0xc0, !PT ;  /* 0x0000000f07007812 */ /* 0x000fd600078ec0ff */
[----:B------:R-:W-:Y:S05]  /*0190*/  @!P0 BRA `(.L_x_1) ;  /* 0x0000000000b48947 */ /* 0x000fea0003800000 */
[----:B------:R-:W-:Y:S01]  /*01a0*/  LOP3.LUT R7, R7, 0x7ffffff0, RZ, 0xc0, !PT ;  /* 0x7ffffff007077812 */ /* 0x000fe200078ec0ff */
[----:B------:R-:W-:Y:S01]  /*01b0*/  IMAD.MOV.U32 R16, RZ, RZ, R2 ;  /* 0x000000ffff107224 */ /* 0x000fe200078e0002 */
[----:B------:R-:W-:Y:S01]  /*01c0*/  MOV R17, R3 ;  /* 0x0000000300117202 */ /* 0x000fe20000000f00 */
[----:B------:R-:W-:Y:S01]  /*01d0*/  IMAD.MOV.U32 R2, RZ, RZ, 0x7fffffff ;  /* 0x7fffffffff027424 */ /* 0x000fe200078e00ff */
[----:B------:R-:W0:Y:S01]  /*01e0*/  LDCU UR4, c[0x0][0x3a8] ;  /* 0x00007500ff0477ac */ /* 0x000e220008000800 */
[----:B------:R-:W-:-:S07]  /*01f0*/  IMAD.MOV R3, RZ, RZ, -R7 ;  /* 0x000000ffff037224 */ /* 0x000fce00078e0a07 */
.L_x_2:
[----:B0-----:R-:W-:Y:S01]  /*0200*/  MOV R27, UR4 ;  /* 0x00000004001b7c02 */ /* 0x001fe20008000f00 */
[----:B------:R-:W-:Y:S01]  /*0210*/  IMAD.MOV.U32 R6, RZ, RZ, R16 ;  /* 0x000000ffff067224 */ /* 0x000fe200078e0010 */
[----:B------:R-:W-:Y:S01]  /*0220*/  IADD3 R3, PT, PT, R3, 0x10, RZ ;  /* 0x0000001003037810 */ /* 0x000fe20007ffe0ff */
[----:B------:R-:W-:-:S03]  /*0230*/  IMAD.MOV.U32 R7, RZ, RZ, R17 ;  /* 0x000000ffff077224 */ /* 0x000fc600078e0011 */
[----:B------:R-:W-:Y:S01]  /*0240*/  ISETP.NE.AND P0, PT, R3, RZ, PT ;  /* 0x000000ff0300720c */ /* 0x000fe20003f05270 */
[C---:B------:R-:W-:Y:S01]  /*0250*/  IMAD.WIDE R4, R27.reuse, 0x4, R6 ;  /* 0x000000041b047825 */ /* 0x040fe200078e0206 */
[----:B------:R-:W-:Y:S04]  /*0260*/  STG.E desc[UR6][R6.64], R2 ;  /* 0x0000000206007986 */ /* 0x000fe8000c101906 */
[----:B------:R0:W-:Y:S01]  /*0270*/  STG.E desc[UR6][R4.64], R2 ;  /* 0x0000000204007986 */ /* 0x0001e2000c101906 */
[----:B------:R-:W-:-:S05]  /*0280*/  IMAD.WIDE R10, R27, 0x4, R4 ;  /* 0x000000041b0a7825 */ /* 0x000fca00078e0204 */
[----:B------:R1:W-:Y:S01]  /*0290*/  STG.E desc[UR6][R10.64], R2 ;  /* 0x000000020a007986 */ /* 0x0003e2000c101906 */
[----:B------:R-:W-:-:S05]  /*02a0*/  IMAD.WIDE R24, R27, 0x4, R10 ;  /* 0x000000041b187825 */ /* 0x000fca00078e020a */
[----:B------:R-:W-:Y:S01]  /*02b0*/  STG.E desc[UR6][R24.64], R2 ;  /* 0x0000000218007986 */ /* 0x000fe2000c101906 */
[----:B------:R-:W-:-:S05]  /*02c0*/  IMAD.WIDE R22, R27, 0x4, R24 ;  /* 0x000000041b167825 */ /* 0x000fca00078e0218 */
[----:B------:R-:W-:Y:S01]  /*02d0*/  STG.E desc[UR6][R22.64], R2 ;  /* 0x0000000216007986 */ /* 0x000fe2000c101906 */
[----:B------:R-:W-:-:S05]  /*02e0*/  IMAD.WIDE R20, R27, 0x4, R22 ;  /* 0x000000041b147825 */ /* 0x000fca00078e0216 */
[----:B------:R2:W-:Y:S01]  /*02f0*/  STG.E desc[UR6][R20.64], R2 ;  /* 0x0000000214007986 */ /* 0x0005e2000c101906 */
[----:B------:R-:W-:-:S05]  /*0300*/  IMAD.WIDE R8, R27, 0x4, R20 ;  /* 0x000000041b087825 */ /* 0x000fca00078e0214 */
[----:B------:R3:W-:Y:S01]  /*0310*/  STG.E desc[UR6][R8.64], R2 ;  /* 0x0000000208007986 */ /* 0x0007e2000c101906 */
[----:B------:R-:W-:-:S05]  /*0320*/  IMAD.WIDE R18, R27, 0x4, R8 ;  /* 0x000000041b127825 */ /* 0x000fca00078e0208 */
[----:B------:R-:W-:Y:S01]  /*0330*/  STG.E desc[UR6][R18.64], R2 ;  /* 0x0000000212007986 */ /* 0x000fe2000c101906 */
[----:B------:R-:W-:-:S05]  /*0340*/  IMAD.WIDE R16, R27, 0x4, R18 ;  /* 0x000000041b107825 */ /* 0x000fca00078e0212 */
[----:B------:R4:W-:Y:S01]  /*0350*/  STG.E desc[UR6][R16.64], R2 ;  /* 0x0000000210007986 */ /* 0x0009e2000c101906 */
[----:B------:R-:W-:-:S05]  /*0360*/  IMAD.WIDE R14, R27, 0x4, R16 ;  /* 0x000000041b0e7825 */ /* 0x000fca00078e0210 */
[----:B------:R1:W-:Y:S01]  /*0370*/  STG.E desc[UR6][R14.64], R2 ;  /* 0x000000020e007986 */ /* 0x0003e2000c101906 */
[----:B------:R-:W-:-:S05]  /*0380*/  IMAD.WIDE R12, R27, 0x4, R14 ;  /* 0x000000041b0c7825 */ /* 0x000fca00078e020e */
[----:B------:R2:W-:Y:S01]  /*0390*/  STG.E desc[UR6][R12.64], R2 ;  /* 0x000000020c007986 */ /* 0x0005e2000c101906 */
[----:B0-----:R-:W-:-:S05]  /*03a0*/  IMAD.WIDE R4, R27, 0x4, R12 ;  /* 0x000000041b047825 */ /* 0x001fca00078e020c */
[----:B------:R0:W-:Y:S01]  /*03b0*/  STG.E desc[UR6][R4.64], R2 ;  /* 0x0000000204007986 */ /* 0x0001e2000c101906 */
[----:B-1----:R-:W-:-:S05]  /*03c0*/  IMAD.WIDE R10, R27, 0x4, R4 ;  /* 0x000000041b0a7825 */ /* 0x002fca00078e0204 */
[----:B------:R0:W-:Y:S01]  /*03d0*/  STG.E desc[UR6][R10.64], R2 ;  /* 0x000000020a007986 */ /* 0x0001e2000c101906 */
[----:B------:R-:W-:-:S05]  /*03e0*/  IMAD.WIDE R28, R27, 0x4, R10 ;  /* 0x000000041b1c7825 */ /* 0x000fca00078e020a */
[----:B------:R0:W-:Y:S01]  /*03f0*/  STG.E desc[UR6][R28.64], R2 ;  /* 0x000000021c007986 */ /* 0x0001e2000c101906 */
[----:B--2---:R-:W-:-:S05]  /*0400*/  IMAD.WIDE R20, R27, 0x4, R28 ;  /* 0x000000041b147825 */ /* 0x004fca00078e021c */
[----:B------:R0:W-:Y:S01]  /*0410*/  STG.E desc[UR6][R20.64], R2 ;  /* 0x0000000214007986 */ /* 0x0001e2000c101906 */
[----:B---3--:R-:W-:-:S05]  /*0420*/  IMAD.WIDE R8, R27, 0x4, R20 ;  /* 0x000000041b087825 */ /* 0x008fca00078e0214 */
[----:B------:R0:W-:Y:S01]  /*0430*/  STG.E desc[UR6][R8.64], R2 ;  /* 0x0000000208007986 */ /* 0x0001e2000c101906 */
[----:B----4-:R-:W-:Y:S01]  /*0440*/  IMAD.WIDE R16, R27, 0x4, R8 ;  /* 0x000000041b107825 */ /* 0x010fe200078e0208 */
[----:B------:R-:W-:Y:S06]  /*0450*/  @P0 BRA `(.L_x_2) ;  /* 0xfffffffc00680947 */ /* 0x000fec000383ffff */
[----:B0-----:R-:W-:-:S07]  /*0460*/  IMAD.WIDE R2, R27, 0x40, R6 ;  /* 0x000000401b027825 */ /* 0x001fce00078e0206 */
.L_x_1:
[----:B------:R-:W-:-:S13]  /*0470*/  ISETP.NE.AND P0, PT, R0, RZ, PT ;  /* 0x000000ff0000720c */ /* 0x000fda0003f05270 */
[----:B------:R-:W-:Y:S05]  /*0480*/  @!P0 EXIT ;  /* 0x000000000000894d */ /* 0x000fea0003800000 */
[----:B------:R-:W0:Y:S01]  /*0490*/  LDCU UR4, c[0x0][0x3ac] ;  /* 0x00007580ff0477ac */ /* 0x000e220008000800 */
[----:B------:R-:W-:Y:S01]  /*04a0*/  ISETP.GE.U32.AND P0, PT, R0, 0x8, PT ;  /* 0x000000080000780c */ /* 0x000fe20003f06070 */
[----:B0-----:R-:W-:-:S06]  /*04b0*/  ULOP3.LUT UR5, UR4, 0x7, URZ, 0xc0, !UPT ;  /* 0x0000000704057892 */ /* 0x001fcc000f8ec0ff */
[----:B------:R-:W-:-:S06]  /*04c0*/  ISETP.NE.AND P1, PT, RZ, UR5, PT ;  /* 0x00000005ff007c0c */ /* 0x000fcc000bf25270 */
[----:B------:R-:W-:Y:S07]  /*04d0*/  @!P0 BRA `(.L_x_3) ;  /* 0x0000000000448947 */ /* 0x000fee0003800000 */
[----:B------:R-:W-:-:S04]  /*04e0*/  IMAD.WIDE R4, R27, 0x4, R2 ;  /* 0x000000041b047825 */ /* 0x000fc800078e0202 */
[----:B------:R-:W-:Y:S02]  /*04f0*/  IMAD.MOV.U32 R19, RZ, RZ, 0x7fffffff ;  /* 0x7fffffffff137424 */ /* 0x000fe400078e00ff */
[----:B------:R-:W-:-:S03]  /*0500*/  IMAD.WIDE R6, R27, 0x4, R4 ;  /* 0x000000041b067825 */ /* 0x000fc600078e0204 */
[----:B------:R0:W-:Y:S01]  /*0510*/  STG.E desc[UR6][R2.64], R19 ;  /* 0x0000001302007986 */ /* 0x0001e2000c101906 */
[----:B------:R-:W-:-:S03]  /*0520*/  IMAD.WIDE R8, R27, 0x4, R6 ;  /* 0x000000041b087825 */ /* 0x000fc600078e0206 */
[----:B------:R1:W-:Y:S04]  /*0530*/  STG.E desc[UR6][R4.64], R19 ;  /* 0x0000001304007986 */ /* 0x0003e8000c101906 */
[----:B------:R1:W-:Y:S01]  /*0540*/  STG.E desc[UR6][R6.64], R19 ;  /* 0x0000001306007986 */ /* 0x0003e2000c101906 */
[----:B------:R-:W-:-:S03]  /*0550*/  IMAD.WIDE R10, R27, 0x4, R8 ;  /* 0x000000041b0a7825 */ /* 0x000fc600078e0208 */
[----:B------:R1:W-:Y:S01]  /*0560*/  STG.E desc[UR6][R8.64], R19 ;  /* 0x0000001308007986 */ /* 0x0003e2000c101906 */
[----:B------:R-:W-:-:S03]  /*0570*/  IMAD.WIDE R12, R27, 0x4, R10 ;  /* 0x000000041b0c7825 */ /* 0x000fc600078e020a */
[----:B------:R1:W-:Y:S04]  /*0580*/  STG.E desc[UR6][R10.64], R19 ;  /* 0x000000130a007986 */ /* 0x0003e8000c101906 */
[----:B------:R1:W-:Y:S01]  /*0590*/  STG.E desc[UR6][R12.64], R19 ;  /* 0x000000130c007986 */ /* 0x0003e2000c101906 */
[----:B------:R-:W-:-:S05]  /*05a0*/  IMAD.WIDE R14, R27, 0x4, R12 ;  /* 0x000000041b0e7825 */ /* 0x000fca00078e020c */
[----:B------:R1:W-:Y:S01]  /*05b0*/  STG.E desc[UR6][R14.64], R19 ;  /* 0x000000130e007986 */ /* 0x0003e2000c101906 */
[----:B------:R-:W-:-:S05]  /*05c0*/  IMAD.WIDE R16, R27, 0x4, R14 ;  /* 0x000000041b107825 */ /* 0x000fca00078e020e */
[----:B------:R1:W-:Y:S01]  /*05d0*/  STG.E desc[UR6][R16.64], R19 ;  /* 0x0000001310007986 */ /* 0x0003e2000c101906 */
[----:B0-----:R-:W-:-:S07]  /*05e0*/  IMAD.WIDE R2, R27, 0x4, R16 ;  /* 0x000000041b027825 */ /* 0x001fce00078e0210 */
.L_x_3:
[----:B------:R-:W-:Y:S05]  /*05f0*/  @!P1 EXIT ;  /* 0x000000000000994d */ /* 0x000fea0003800000 */
[----:B------:R-:W-:Y:S02]  /*0600*/  UISETP.GE.U32.AND UP0, UPT, UR5, 0x4, UPT ;  /* 0x000000040500788c */ /* 0x000fe4000bf06070 */
[----:B------:R-:W-:-:S06]  /*0610*/  ULOP3.LUT UR4, UR4, 0x3, URZ, 0xc0, !UPT ;  /* 0x0000000304047892 */ /* 0x000fcc000f8ec0ff */
[----:B------:R-:W-:Y:S01]  /*0620*/  ISETP.NE.AND P0, PT, RZ, UR4, PT ;  /* 0x00000004ff007c0c */ /* 0x000fe2000bf05270 */
[----:B------:R-:W-:-:S12]  /*0630*/  BRA.U !UP0, `(.L_x_4) ;  /* 0x0000000108247547 */ /* 0x000fd8000b800000 */
[----:B-1----:R-:W-:-:S04]  /*0640*/  IMAD.WIDE R4, R27, 0x4, R2 ;  /* 0x000000041b047825 */ /* 0x002fc800078e0202 */
[----:B------:R-:W-:Y:S02]  /*0650*/  IMAD.MOV.U32 R11, RZ, RZ, 0x7fffffff ;  /* 0x7fffffffff0b7424 */ /* 0x000fe400078e00ff */
[----:B------:R-:W-:-:S03]  /*0660*/  IMAD.WIDE R6, R27, 0x4, R4 ;  /* 0x000000041b067825 */ /* 0x000fc600078e0204 */
[----:B------:R0:W-:Y:S01]  /*0670*/  STG.E desc[UR6][R2.64], R11 ;  /* 0x0000000b02007986 */ /* 0x0001e2000c101906 */
[----:B------:R-:W-:-:S03]  /*0680*/  IMAD.WIDE R8, R27, 0x4, R6 ;  /* 0x000000041b087825 */ /* 0x000fc600078e0206 */
[----:B------:R2:W-:Y:S04]  /*0690*/  STG.E desc[UR6][R4.64], R11 ;  /* 0x0000000b04007986 */ /* 0x0005e8000c101906 */
[----:B------:R2:W-:Y:S04]  /*06a0*/  STG.E desc[UR6][R6.64], R11 ;  /* 0x0000000b06007986 */ /* 0x0005e8000c101906 */
[----:B------:R2:W-:Y:S01]  /*06b0*/  STG.E desc[UR6][R8.64], R11 ;  /* 0x0000000b08007986 */ /* 0x0005e2000c101906 */
[----:B0-----:R-:W-:-:S07]  /*06c0*/  IMAD.WIDE R2, R27, 0x4, R8 ;  /* 0x000000041b027825 */ /* 0x001fce00078e0208 */
.L_x_4:
[----:B------:R-:W-:Y:S05]  /*06d0*/  @!P0 EXIT ;  /* 0x000000000000894d */ /* 0x000fea0003800000 */
[----:B-12---:R-:W-:Y:S01]  /*06e0*/  MOV R5, 0x7fffffff ;  /* 0x7fffffff00057802 */ /* 0x006fe20000000f00 */
[----:B------:R-:W-:-:S12]  /*06f0*/  UIADD3 UR4, UPT, UPT, -UR4, URZ, URZ ;  /* 0x000000ff04047290 */ /* 0x000fd8000fffe1ff */
.L_x_5:
[----:B------:R-:W-:Y:S01]  /*0700*/  UIADD3 UR4, UPT, UPT, UR4, 0x1, URZ ;  /* 0x0000000104047890 */ /* 0x000fe2000fffe0ff */
[----:B------:R0:W-:Y:S03]  /*0710*/  STG.E desc[UR6][R2.64], R5 ;  /* 0x0000000502007986 */ /* 0x0001e6000c101906 */
[----:B------:R-:W-:Y:S01]  /*0720*/  UISETP.NE.AND UP0, UPT, UR4, URZ, UPT ;  /* 0x000000ff0400728c */ /* 0x000fe2000bf05270 */
[----:B0-----:R-:W-:-:S08]  /*0730*/  IMAD.WIDE R2, R27, 0x4, R2 ;  /* 0x000000041b027825 */ /* 0x001fd000078e0202 */
[----:B------:R-:W-:Y:S05]  /*0740*/  BRA.U UP0, `(.L_x_5) ;  /* 0xfffffffd00ec7547 */ /* 0x000fea000b83ffff */
[----:B------:R-:W-:Y:S05]  /*0750*/  EXIT ;  /* 0x000000000000794d */ /* 0x000fea0003800000 */
.L_x_0:
[----:B------:R-:W0:Y:S01]  /*0760*/  LDCU.64 UR4, c[0x0][0x3b0] ;  /* 0x00007600ff0477ac */ /* 0x000e220008000a00 */
[----:B------:R-:W-:Y:S01]  /*0770*/  ISETP.NE.AND P0, PT, R2, RZ, PT ;  /* 0x000000ff0200720c */ /* 0x000fe20003f05270 */
[C---:B------:R-:W-:Y:S01]  /*0780*/  IMAD.SHL.U32 R28, R6.reuse, 0x4, RZ ;  /* 0x00000004061c7824 */ /* 0x040fe200078e00ff */
[----:B------:R-:W-:Y:S01]  /*0790*/  SHF.L.U64.HI R0, R6, 0x2, R9 ;  /* 0x0000000206007819 */ /* 0x000fe20000010209 */
[----:B------:R-:W-:Y:S03]  /*07a0*/  BSSY.RECONVERGENT B0, `(.L_x_6) ;  /* 0x0000069000007945 */ /* 0x000fe60003800200 */
[----:B0-----:R-:W-:-:S04]  /*07b0*/  IADD3 R4, P1, PT, R28, UR4, RZ ;  /* 0x000000041c047c10 */ /* 0x001fc8000ff3e0ff */
[----:B------:R-:W-:-:S03]  /*07c0*/  IADD3.X R5, PT, PT, R0, UR5, RZ, P1, !PT ;  /* 0x0000000500057c10 */ /* 0x000fc60008ffe4ff */
[----:B------:R-:W-:Y:S06]  /*07d0*/  @!P0 BRA `(.L_x_7) ;  /* 0x0000000400948947 */ /* 0x000fec0003800000 */
[C---:B------:R-:W-:Y:S01]  /*07e0*/  ISETP.GE.U32.AND P0, PT, R2.reuse, 0x10, PT ;  /* 0x000000100200780c */ /* 0x040fe20003f06070 */
[----:B------:R-:W-:Y:S01]  /*07f0*/  BSSY.RECONVERGENT B1, `(.L_x_8) ;  /* 0x0000032000017945 */ /* 0x000fe20003800200 */
[----:B------:R-:W-:Y:S01]  /*0800*/  LOP3.LUT R3, R2, 0xf, RZ, 0xc0, !PT ;  /* 0x0000000f02037812 */ /* 0x000fe200078ec0ff */
[----:B------:R-:W-:Y:S01]  /*0810*/  IMAD.MOV.U32 R10, RZ, RZ, R4 ;  /* 0x000000ffff0a7224 */ /* 0x000fe200078e0004 */
[----:B------:R-:W-:-:S09]  /*0820*/  MOV R11, R5 ;  /* 0x00000005000b7202 */ /* 0x000fd20000000f00 */
[----:B------:R-:W-:Y:S05]  /*0830*/  @!P0 BRA `(.L_x_9) ;  /* 0x0000000000b48947 */ /* 0x000fea0003800000 */
[----:B------:R-:W-:Y:S01]  /*0840*/  LOP3.LUT R8, R2, 0x7ffffff0, RZ, 0xc0, !PT ;  /* 0x7ffffff002087812 */ /* 0x000fe200078ec0ff */
[----:B------:R-:W-:Y:S01]  /*0850*/  BSSY.RECONVERGENT B2, `(.L_x_10) ;  /* 0x000002a000027945 */ /* 0x000fe20003800200 */
[----:B------:R-:W-:Y:S02]  /*0860*/  IMAD.MOV.U32 R24, RZ, RZ, R4 ;  /* 0x000000ffff187224 */ /* 0x000fe400078e0004 */
[----:B------:R-:W-:Y:S01]  /*0870*/  IMAD.MOV.U32 R25, RZ, RZ, R5 ;  /* 0x000000ffff197224 */ /* 0x000fe200078e0005 */
[----:B------:R-:W-:-:S07]  /*0880*/  IADD3 R8, PT, PT, -R8, RZ, RZ ;  /* 0x000000ff08087210 */ /* 0x000fce0007ffe1ff */
.L_x_11:
[----:B------:R-:W-:Y:S01]  /*0890*/  IMAD.MOV.U32 R10, RZ, RZ, R24 ;  /* 0x000000ffff0a7224 */ /* 0x000fe200078e0018 */
[----:B--2---:R-:W-:Y:S01]  /*08a0*/  MOV R29, 0x7fffffff ;  /* 0x7fffffff001d7802 */ /* 0x004fe20000000f00 */
[----:B------:R-:W-:Y:S02]  /*08b0*/  IMAD.MOV.U32 R11, RZ, RZ, R25 ;  /* 0x000000ffff0b7224 */ /* 0x000fe400078e0019 */
[----:B------:R-:W-:Y:S02]  /*08c0*/  VIADD R8, R8, 0x10 ;  /* 0x0000001008087836 */ /* 0x000fe40000000000 */
[C---:B------:R-:W-:Y:S01]  /*08d0*/  IMAD.WIDE R16, R27.reuse, 0x4, R10 ;  /* 0x000000041b107825 */ /* 0x040fe200078e020a */
[----:B------:R-:W-:Y:S02]  /*08e0*/  STG.E desc[UR6][R10.64], R29 ;  /* 0x0000001d0a007986 */ /* 0x000fe4000c101906 */
[----:B------:R-:W-:Y:S02]  /*08f0*/  ISETP.NE.AND P0, PT, R8, RZ, PT ;  /* 0x000000ff0800720c */ /* 0x000fe40003f05270 */
[----:B------:R0:W-:Y:S01]  /*0900*/  STG.E desc[UR6][R16.64], R29 ;  /* 0x0000001d10007986 */ /* 0x0001e2000c101906 */
        /* <DEDUP_REMOVED lines=10> */
[----:B0-----:R-:W-:-:S05]  /*09b0*/  IMAD.WIDE R16, R27, 0x4, R14 ;  /* 0x000000041b107825 */ /* 0x001fca00078e020e */
[----:B------:R0:W-:Y:S01]  /*09c0*/  STG.E desc[UR6][R16.64], R29 ;  /* 0x0000001d10007986 */ /* 0x0001e2000c101906 */
[----:B------:R-:W-:-:S05]  /*09d0*/  IMAD.WIDE R24, R27, 0x4, R16 ;  /* 0x000000041b187825 */ /* 0x000fca00078e0210 */
[----:B------:R-:W-:Y:S01]  /*09e0*/  STG.E desc[UR6][R24.64], R29 ;  /* 0x0000001d18007986 */ /* 0x000fe2000c101906 */
[----:B-1----:R-:W-:-:S05]  /*09f0*/  IMAD.WIDE R22, R27, 0x4, R24 ;  /* 0x000000041b167825 */ /* 0x002fca00078e0218 */
[----:B------:R-:W-:Y:S01]  /*0a00*/  STG.E desc[UR6][R22.64], R29 ;  /* 0x0000001d16007986 */ /* 0x000fe2000c101906 */
[----:B--2---:R-:W-:-:S05]  /*0a10*/  IMAD.WIDE R20, R27, 0x4, R22 ;  /* 0x000000041b147825 */ /* 0x004fca00078e0216 */
[----:B------:R1:W-:Y:S01]  /*0a20*/  STG.E desc[UR6][R20.64], R29 ;  /* 0x0000001d14007986 */ /* 0x0003e2000c101906 */
[----:B---3--:R-:W-:-:S05]  /*0a30*/  IMAD.WIDE R12, R27, 0x4, R20 ;  /* 0x000000041b0c7825 */ /* 0x008fca00078e0214 */
[----:B------:R2:W-:Y:S01]  /*0a40*/  STG.E desc[UR6][R12.64], R29 ;  /* 0x0000001d0c007986 */ /* 0x0005e2000c101906 */
[----:B----4-:R-:W-:-:S05]  /*0a50*/  IMAD.WIDE R14, R27, 0x4, R12 ;  /* 0x000000041b0e7825 */ /* 0x010fca00078e020c */
[----:B------:R2:W-:Y:S01]  /*0a60*/  STG.E desc[UR6][R14.64], R29 ;  /* 0x0000001d0e007986 */ /* 0x0005e2000c101906 */
[----:B0-----:R-:W-:-:S05]  /*0a70*/  IMAD.WIDE R16, R27, 0x4, R14 ;  /* 0x000000041b107825 */ /* 0x001fca00078e020e */
[----:B------:R2:W-:Y:S01]  /*0a80*/  STG.E desc[UR6][R16.64], R29 ;  /* 0x0000001d10007986 */ /* 0x0005e2000c101906 */
[----:B------:R-:W-:-:S05]  /*0a90*/  IMAD.WIDE R18, R27, 0x4, R16 ;  /* 0x000000041b127825 */ /* 0x000fca00078e0210 */
[----:B------:R2:W-:Y:S01]  /*0aa0*/  STG.E desc[UR6][R18.64], R29 ;  /* 0x0000001d12007986 */ /* 0x0005e2000c101906 */
[----:B-1----:R-:W-:-:S05]  /*0ab0*/  IMAD.WIDE R20, R27, 0x4, R18 ;  /* 0x000000041b147825 */ /* 0x002fca00078e0212 */
[----:B------:R2:W-:Y:S01]  /*0ac0*/  STG.E desc[UR6][R20.64], R29 ;  /* 0x0000001d14007986 */ /* 0x0005e2000c101906 */
[----:B------:R-:W-:Y:S01]  /*0ad0*/  IMAD.WIDE R24, R27, 0x4, R20 ;  /* 0x000000041b187825 */ /* 0x000fe200078e0214 */
[----:B------:R-:W-:Y:S06]  /*0ae0*/  @P0 BRA `(.L_x_11) ;  /* 0xfffffffc00680947 */ /* 0x000fec000383ffff */
[----:B------:R-:W-:Y:S05]  /*0af0*/  BSYNC.RECONVERGENT B2 ;  /* 0x0000000000027941 */ /* 0x000fea0003800200 */
.L_x_10:
[----:B------:R-:W-:-:S07]  /*0b00*/  IMAD.WIDE R10, R27, 0x40, R10 ;  /* 0x000000401b0a7825 */ /* 0x000fce00078e020a */
.L_x_9:
[----:B------:R-:W-:Y:S05]  /*0b10*/  BSYNC.RECONVERGENT B1 ;  /* 0x0000000000017941 */ /* 0x000fea0003800200 */
.L_x_8:
[----:B------:R-:W-:-:S13]  /*0b20*/  ISETP.NE.AND P0, PT, R3, RZ, PT ;  /* 0x000000ff0300720c */ /* 0x000fda0003f05270 */
[----:B------:R-:W-:Y:S05]  /*0b30*/  @!P0 BRA `(.L_x_7) ;  /* 0x0000000000bc8947 */ /* 0x000fea0003800000 */
[----:B------:R-:W-:Y:S01]  /*0b40*/  ISETP.GE.U32.AND P0, PT, R3, 0x8, PT ;  /* 0x000000080300780c */ /* 0x000fe20003f06070 */
[----:B------:R-:W-:Y:S01]  /*0b50*/  BSSY.RECONVERGENT B1, `(.L_x_12) ;  /* 0x0000015000017945 */ /* 0x000fe20003800200 */
[----:B------:R-:W-:-:S04]  /*0b60*/  LOP3.LUT R8, R2, 0x7, RZ, 0xc0, !PT ;  /* 0x0000000702087812 */ /* 0x000fc800078ec0ff */
[----:B------:R-:W-:-:S07]  /*0b70*/  ISETP.NE.AND P1, PT, R8, RZ, PT ;  /* 0x000000ff0800720c */ /* 0x000fce0003f25270 */
[----:B------:R-:W-:Y:S06]  /*0b80*/  @!P0 BRA `(.L_x_13) ;  /* 0x0000000000448947 */ /* 0x000fec0003800000 */
[----:B------:R-:W-:-:S04]  /*0b90*/  IMAD.WIDE R22, R27, 0x4, R10 ;  /* 0x000000041b167825 */ /* 0x000fc800078e020a */
[----:B------:R-:W-:Y:S02]  /*0ba0*/  IMAD.MOV.U32 R3, RZ, RZ, 0x7fffffff ;  /* 0x7fffffffff037424 */ /* 0x000fe400078e00ff */
[----:B--2---:R-:W-:-:S03]  /*0bb0*/  IMAD.WIDE R20, R27, 0x4, R22 ;  /* 0x000000041b147825 */ /* 0x004fc600078e0216 */
        /* <DEDUP_REMOVED lines=14> */
.L_x_13:
[----:B------:R-:W-:Y:S05]  /*0ca0*/  BSYNC.RECONVERGENT B1 ;  /* 0x0000000000017941 */ /* 0x000fea0003800200 */
.L_x_12:
[----:B------:R-:W-:Y:S05]  /*0cb0*/  @!P1 BRA `(.L_x_7) ;  /* 0x00000000005c9947 */ /* 0x000fea0003800000 */
[----:B------:R-:W-:Y:S01]  /*0cc0*/  ISETP.GE.U32.AND P0, PT, R8, 0x4, PT ;  /* 0x000000040800780c */ /* 0x000fe20003f06070 */
[----:B------:R-:W-:Y:S01]  /*0cd0*/  BSSY.RECONVERGENT B1, `(.L_x_14) ;  /* 0x000000d000017945 */ /* 0x000fe20003800200 */
[----:B-1----:R-:W-:-:S04]  /*0ce0*/  LOP3.LUT R3, R2, 0x3, RZ, 0xc0, !PT ;  /* 0x0000000302037812 */ /* 0x002fc800078ec0ff */
[----:B------:R-:W-:-:S07]  /*0cf0*/  ISETP.NE.AND P1, PT, R3, RZ, PT ;  /* 0x000000ff0300720c */ /* 0x000fce0003f25270 */
[----:B------:R-:W-:Y:S06]  /*0d00*/  @!P0 BRA `(.L_x_15) ;  /* 0x0000000000248947 */ /* 0x000fec0003800000 */
[----:B--2---:R-:W-:Y:S01]  /*0d10*/  IMAD.WIDE R14, R27, 0x4, R10 ;  /* 0x000000041b0e7825 */ /* 0x004fe200078e020a */
[----:B------:R-:W-:-:S03]  /*0d20*/  MOV R19, 0x7fffffff ;  /* 0x7fffffff00137802 */ /* 0x000fc60000000f00 */
[C---:B------:R-:W-:Y:S02]  /*0d30*/  IMAD.WIDE R12, R27.reuse, 0x4, R14 ;  /* 0x000000041b0c7825 */ /* 0x040fe400078e020e */
[----:B------:R0:W-:Y:S04]  /*0d40*/  STG.E desc[UR6][R10.64], R19 ;  /* 0x000000130a007986 */ /* 0x0001e8000c101906 */
[----:B------:R1:W-:Y:S01]  /*0d50*/  STG.E desc[UR6][R14.64], R19 ;  /* 0x000000130e007986 */ /* 0x0003e2000c101906 */
[----:B------:R-:W-:-:S03]  /*0d60*/  IMAD.WIDE R16, R27, 0x4, R12 ;  /* 0x000000041b107825 */ /* 0x000fc600078e020c */
[----:B------:R1:W-:Y:S04]  /*0d70*/  STG.E desc[UR6][R12.64], R19 ;  /* 0x000000130c007986 */ /* 0x0003e8000c101906 */
[----:B------:R1:W-:Y:S01]  /*0d80*/  STG.E desc[UR6][R16.64], R19 ;  /* 0x0000001310007986 */ /* 0x0003e2000c101906 */
[----:B0-----:R-:W-:-:S07]  /*0d90*/  IMAD.WIDE R10, R27, 0x4, R16 ;  /* 0x000000041b0a7825 */ /* 0x001fce00078e0210 */
.L_x_15:
[----:B------:R-:W-:Y:S05]  /*0da0*/  BSYNC.RECONVERGENT B1 ;  /* 0x0000000000017941 */ /* 0x000fea0003800200 */
.L_x_14:
[----:B------:R-:W-:Y:S05]  /*0db0*/  @!P1 BRA `(.L_x_7) ;  /* 0x00000000001c9947 */ /* 0x000fea0003800000 */
[----:B------:R-:W-:Y:S02]  /*0dc0*/  IMAD.MOV R3, RZ, RZ, -R3 ;  /* 0x000000ffff037224 */ /* 0x000fe400078e0a03 */
[----:B-12---:R-:W-:-:S07]  /*0dd0*/  IMAD.MOV.U32 R13, RZ, RZ, 0x7fffffff ;  /* 0x7fffffffff0d7424 */ /* 0x006fce00078e00ff */
.L_x_16:
[----:B------:R-:W-:Y:S01]  /*0de0*/  IADD3 R3, PT, PT, R3, 0x1, RZ ;  /* 0x0000000103037810 */ /* 0x000fe20007ffe0ff */
[----:B------:R0:W-:Y:S03]  /*0df0*/  STG.E desc[UR6][R10.64], R13 ;  /* 0x0000000d0a007986 */ /* 0x0001e6000c101906 */
[----:B------:R-:W-:Y:S01]  /*0e00*/  ISETP.NE.AND P0, PT, R3, RZ, PT ;  /* 0x000000ff0300720c */ /* 0x000fe20003f05270 */
[----:B0-----:R-:W-:-:S12]  /*0e10*/  IMAD.WIDE R10, R27, 0x4, R10 ;  /* 0x000000041b0a7825 */ /* 0x001fd800078e020a */
[----:B------:R-:W-:Y:S05]  /*0e20*/  @P0 BRA `(.L_x_16) ;  /* 0xfffffffc00ec0947 */ /* 0x000fea000383ffff */
.L_x_7:
[----:B------:R-:W-:Y:S05]  /*0e30*/  BSYNC.RECONVERGENT B0 ;  /* 0x0000000000007941 */ /* 0x000fea0003800200 */
.L_x_6:
[----:B-1----:R-:W0:Y:S01]  /*0e40*/  LDC.64 R22, c[0x0][0x380] ;  /* 0x0000e000ff167b82 */ /* 0x002e220000000a00 */
[----:B------:R-:W-:Y:S01]  /*0e50*/  IMAD.WIDE.U32 R24, R2, R27, RZ ;  /* 0x0000001b02187225 */ /* 0x000fe200078e00ff */
[----:B------:R-:W-:Y:S01]  /*0e60*/  SHF.R.S32.HI R3, RZ, 0x1f, R27 ;  /* 0x0000001fff037819 */ /* 0x000fe2000001141b */
[----:B------:R-:W-:Y:S02]  /*0e70*/  BSSY.RECONVERGENT B2, `(.L_x_17) ;  /* 0x000005b000027945 */ /* 0x000fe40003800200 */
[----:B------:R-:W-:Y:S01]  /*0e80*/  IMAD.IADD R26, R7, 0x1, -R2 ;  /* 0x00000001071a7824 */ /* 0x000fe200078e0a02 */
[----:B------:R-:W-:Y:S01]  /*0e90*/  IADD3 R6, P0, PT, R6, R24, RZ ;  /* 0x0000001806067210 */ /* 0x000fe20007f1e0ff */
[----:B------:R-:W-:Y:S01]  /*0ea0*/  IMAD R8, R2, R3, R25 ;  /* 0x0000000302087224 */ /* 0x000fe200078e0219 */
[----:B--2---:R-:W1:Y:S01]  /*0eb0*/  LDC.64 R18, c[0x0][0x390] ;  /* 0x0000e400ff127b82 */ /* 0x004e620000000a00 */
[----:B------:R-:W-:Y:S02]  /*0ec0*/  SHF.L.U32 R29, R24, 0x2, RZ ;  /* 0x00000002181d7819 */ /* 0x000fe400000006ff */
[--C-:B------:R-:W-:Y:S01]  /*0ed0*/  IMAD.X R15, R9, 0x1, R8.reuse, P0 ;  /* 0x00000001090f7824 */ /* 0x100fe200000e0608 */
[----:B------:R-:W-:Y:S01]  /*0ee0*/  LOP3.LUT P0, R26, R26, 0x3, RZ, 0xc0, !PT ;  /* 0x000000031a1a7812 */ /* 0x000fe2000780c0ff */
[----:B------:R-:W-:Y:S01]  /*0ef0*/  IMAD.SHL.U32 R7, R6, 0x4, RZ ;  /* 0x0000000406077824 */ /* 0x000fe200078e00ff */
[----:B------:R-:W-:-:S02]  /*0f00*/  SHF.L.U64.HI R24, R24, 0x2, R8 ;  /* 0x0000000218187819 */ /* 0x000fc40000010208 */
[----:B------:R-:W2:Y:S01]  /*0f10*/  LDC.64 R20, c[0x0][0x388] ;  /* 0x0000e200ff147b82 */ /* 0x000ea20000000a00 */
[----:B------:R-:W-:Y:S02]  /*0f20*/  SHF.L.U64.HI R15, R6, 0x2, R15 ;  /* 0x00000002060f7819 */ /* 0x000fe4000001020f */
[----:B------:R-:W-:-:S05]  /*0f30*/  IADD3 R6, P5, PT, R29, R4, RZ ;  /* 0x000000041d067210 */ /* 0x000fca0007fbe0ff */
[----:B------:R-:W3:Y:S01]  /*0f40*/  LDC.64 R16, c[0x0][0x398] ;  /* 0x0000e600ff107b82 */ /* 0x000ee20000000a00 */
[----:B0-----:R-:W-:Y:S01]  /*0f50*/  IADD3 R8, P1, PT, R7, R22, RZ ;  /* 0x0000001607087210 */ /* 0x001fe20007f3e0ff */
[----:B------:R-:W-:-:S04]  /*0f60*/  IMAD.X R25, R24, 0x1, R5, P5 ;  /* 0x0000000118197824 */ /* 0x000fc800028e0605 */
[----:B------:R-:W-:Y:S01]  /*0f70*/  IMAD.X R9, R15, 0x1, R23, P1 ;  /* 0x000000010f097824 */ /* 0x000fe200008e0617 */
[----:B-1----:R-:W-:-:S05]  /*0f80*/  IADD3 R12, P3, PT, R7, R18, RZ ;  /* 0x00000012070c7210 */ /* 0x002fca0007f7e0ff */
[----:B------:R-:W-:Y:S01]  /*0f90*/  IMAD.X R13, R15, 0x1, R19, P3 ;  /* 0x000000010f0d7824 */ /* 0x000fe200018e0613 */
[----:B--2---:R-:W-:-:S04]  /*0fa0*/  IADD3 R10, P2, PT, R7, R20, RZ ;  /* 0x00000014070a7210 */ /* 0x004fc80007f5e0ff */
[----:B------:R-:W-:Y:S02]  /*0fb0*/  IADD3.X R11, PT, PT, R15, R21, RZ, P2, !PT ;  /* 0x000000150f0b7210 */ /* 0x000fe400017fe4ff */
[----:B---3--:R-:W-:Y:S02]  /*0fc0*/  IADD3 R14, P4, PT, R7, R16, RZ ;  /* 0x00000010070e7210 */ /* 0x008fe40007f9e0ff */
[----:B------:R-:W-:-:S03]  /*0fd0*/  MOV R7, R2 ;  /* 0x0000000200077202 */ /* 0x000fc60000000f00 */
[----:B------:R-:W-:Y:S01]  /*0fe0*/  IMAD.X R15, R15, 0x1, R17, P4 ;  /* 0x000000010f0f7824 */ /* 0x000fe200020e0611 */
[----:B------:R-:W-:Y:S07]  /*0ff0*/  @!P0 BRA `(.L_x_18) ;  /* 0x0000000400088947 */ /* 0x000fee0003800000 */
[C---:B------:R-:W-:Y:S01]  /*1000*/  IADD3 R14, P0, PT, R28.reuse, R16, RZ ;  /* 0x000000101c0e7210 */ /* 0x040fe20007f1e0ff */
[----:B------:R-:W-:Y:S01]  /*1010*/  BSSY.RECONVERGENT B3, `(.L_x_19) ;  /* 0x0000036000037945 */ /* 0x000fe20003800200 */
[C---:B------:R-:W-:Y:S01]  /*1020*/  IADD3 R10, P2, PT, R28.reuse, R20, RZ ;  /* 0x000000141c0a7210 */ /* 0x040fe20007f5e0ff */
[C---:B------:R-:W-:Y:S01]  /*1030*/  IMAD.SHL.U32 R6, R27.reuse, 0x4, RZ ;  /* 0x000000041b067824 */ /* 0x040fe200078e00ff */
[----:B------:R-:W-:Y:S01]  /*1040*/  IADD3 R8, P3, PT, R28, R22, RZ ;  /* 0x000000161c087210 */ /* 0x000fe20007f7e0ff */
[----:B------:R-:W-:Y:S01]  /*1050*/  IMAD.X R15, R0, 0x1, R17, P0 ;  /* 0x00000001000f7824 */ /* 0x000fe200000e0611 */
[----:B------:R-:W-:Y:S01]  /*1060*/  IADD3 R12, P1, PT, R28, R18, RZ ;  /* 0x000000121c0c7210 */ /* 0x000fe20007f3e0ff */
[C---:B------:R-:W-:Y:S01]  /*1070*/  IMAD.X R11, R0.reuse, 0x1, R21, P2 ;  /* 0x00000001000b7824 */ /* 0x040fe200010e0615 */
[----:B------:R-:W-:Y:S01]  /*1080*/  MOV R25, R29 ;  /* 0x0000001d00197202 */ /* 0x000fe20000000f00 */
[C---:B------:R-:W-:Y:S01]  /*1090*/  IMAD.X R9, R0.reuse, 0x1, R23, P3 ;  /* 0x0000000100097824 */ /* 0x040fe200018e0617 */
[----:B------:R-:W-:Y:S01]  /*10a0*/  IADD3.X R13, PT, PT, R0, R19, RZ, P1, !PT ;  /* 0x00000013000d7210 */ /* 0x000fe20000ffe4ff */
[----:B------:R-:W-:Y:S01]  /*10b0*/  IMAD.MOV R26, RZ, RZ, -R26 ;  /* 0x000000ffff1a7224 */ /* 0x000fe200078e0a1a */
[----:B------:R-:W-:-:S02]  /*10c0*/  SHF.L.U64.HI R27, R27, 0x2, R3 ;  /* 0x000000021b1b7819 */ /* 0x000fc40000010203 */
[----:B------:R-:W-:-:S07]  /*10d0*/  MOV R7, R2 ;  /* 0x0000000200077202 */ /* 0x000fce0000000f00 */
.L_x_23:
[C---:B0-----:R-:W-:Y:S02]  /*10e0*/  IADD3 R16, P0, PT, R25.reuse, R12, RZ ;  /* 0x0000000c19107210 */ /* 0x041fe40007f1e0ff */
[----:B------:R-:W-:-:S03]  /*10f0*/  IADD3 R18, P1, PT, R25, R10, RZ ;  /* 0x0000000a19127210 */ /* 0x000fc60007f3e0ff */
[C---:B------:R-:W-:Y:S02]  /*1100*/  IMAD.X R17, R24.reuse, 0x1, R13, P0 ;  /* 0x0000000118117824 */ /* 0x040fe400000e060d */
[----:B------:R-:W-:-:S04]  /*1110*/  IMAD.X R19, R24, 0x1, R11, P1 ;  /* 0x0000000118137824 */ /* 0x000fc800008e060b */
[----:B------:R-:W2:Y:S04]  /*1120*/  LDG.E.CONSTANT R17, desc[UR6][R16.64] ;  /* 0x0000000610117981 */ /* 0x000ea8000c1e9900 */
[----:B------:R-:W2:Y:S01]  /*1130*/  LDG.E.CONSTANT R0, desc[UR6][R18.64] ;  /* 0x0000000612007981 */ /* 0x000ea2000c1e9900 */
[----:B------:R-:W-:Y:S01]  /*1140*/  IADD3 R26, PT, PT, R26, 0x1, RZ ;  /* 0x000000011a1a7810 */ /* 0x000fe20007ffe0ff */
[----:B------:R-:W-:Y:S01]  /*1150*/  BSSY.RECONVERGENT B4, `(.L_x_20) ;  /* 0x000001a000047945 */ /* 0x000fe20003800200 */
[----:B------:R-:W-:Y:S02]  /*1160*/  IMAD.MOV.U32 R21, RZ, RZ, RZ ;  /* 0x000000ffff157224 */ /* 0x000fe400078e00ff */
[----:B------:R-:W-:Y:S01]  /*1170*/  ISETP.NE.AND P2, PT, R26, RZ, PT ;  /* 0x000000ff1a00720c */ /* 0x000fe20003f45270 */
[----:B--2---:R-:W-:-:S05]  /*1180*/  FADD R0, R0, -R17 ;  /* 0x8000001100007221 */ /* 0x004fca0000000000 */
[----:B------:R-:W-:-:S13]  /*1190*/  FSETP.GTU.AND P0, PT, R0, RZ, PT ;  /* 0x000000ff0000720b */ /* 0x000fda0003f0c000 */
[----:B------:R-:W-:Y:S05]  /*11a0*/  @!P0 BRA `(.L_x_21) ;  /* 0x0000000000508947 */ /* 0x000fea0003800000 */
[C---:B------:R-:W-:Y:S02]  /*11b0*/  IADD3 R18, P0, PT, R25.reuse, R14, RZ ;  /* 0x0000000e19127210 */ /* 0x040fe40007f1e0ff */
[----:B------:R-:W-:-:S03]  /*11c0*/  IADD3 R16, P1, PT, R25, R8, RZ ;  /* 0x0000000819107210 */ /* 0x000fc60007f3e0ff */
[C---:B------:R-:W-:Y:S01]  /*11d0*/  IMAD.X R19, R24.reuse, 0x1, R15, P0 ;  /* 0x0000000118137824 */ /* 0x040fe200000e060f */
[----:B------:R-:W-:-:S04]  /*11e0*/  IADD3.X R17, PT, PT, R24, R9, RZ, P1, !PT ;  /* 0x0000000918117210 */ /* 0x000fc80000ffe4ff */
[----:B------:R-:W2:Y:S04]  /*11f0*/  LDG.E.CONSTANT R18, desc[UR6][R18.64] ;  /* 0x0000000612127981 */ /* 0x000ea8000c1e9900 */
[----:B------:R-:W2:Y:S01]  /*1200*/  LDG.E.CONSTANT R17, desc[UR6][R16.64] ;  /* 0x0000000610117981 */ /* 0x000ea2000c1e9900 */
[----:B------:R-:W0:Y:S01]  /*1210*/  MUFU.RCP R21, R0 ;  /* 0x0000000000157308 */ /* 0x000e220000001000 */
[----:B------:R-:W-:Y:S01]  /*1220*/  BSSY.RECONVERGENT B5, `(.L_x_21) ;  /* 0x000000c000057945 */ /* 0x000fe20003800200 */
[----:B0-----:R-:W-:-:S04]  /*1230*/  FFMA R20, -R0, R21, 1 ;  /* 0x3f80000000147423 */ /* 0x001fc80000000115 */
[----:B------:R-:W-:Y:S01]  /*1240*/  FFMA R20, R21, R20, R21 ;  /* 0x0000001415147223 */ /* 0x000fe20000000015 */
[----:B--2---:R-:W-:-:S04]  /*1250*/  FADD R23, R18, -R17 ;  /* 0x8000001112177221 */ /* 0x004fc80000000000 */
[----:B------:R-:W0:Y:S01]  /*1260*/  FCHK P0, R23, R0 ;  /* 0x0000000017007302 */ /* 0x000e220000000000 */
[----:B------:R-:W-:-:S04]  /*1270*/  FFMA R21, R23, R20, RZ ;  /* 0x0000001417157223 */ /* 0x000fc800000000ff */
[----:B------:R-:W-:-:S04]  /*1280*/  FFMA R22, -R0, R21, R23 ;  /* 0x0000001500167223 */ /* 0x000fc80000000117 */
[----:B------:R-:W-:Y:S01]  /*1290*/  FFMA R21, R20, R22, R21 ;  /* 0x0000001614157223 */ /* 0x000fe20000000015 */
[----:B0-----:R-:W-:Y:S06]  /*12a0*/  @!P0 BRA `(.L_x_22) ;  /* 0x00000000000c8947 */ /* 0x001fec0003800000 */
[----:B------:R-:W-:-:S07]  /*12b0*/  MOV R16, 0x12d0 ;  /* 0x000012d000107802 */ /* 0x000fce0000000f00 */
[----:B------:R-:W-:Y:S05]  /*12c0*/  CALL.REL.NOINC `($__internal_0_$__cuda_sm3x_div_rn_noftz_f32_slowpath) ;  /* 0x0000000800e07944 */ /* 0x000fea0003c00000 */
[----:B------:R-:W-:-:S07]  /*12d0*/  IMAD.MOV.U32 R21, RZ, RZ, R0 ;  /* 0x000000ffff157224 */ /* 0x000fce00078e0000 */
.L_x_22:
[----:B------:R-:W-:Y:S05]  /*12e0*/  BSYNC.RECONVERGENT B5 ;  /* 0x0000000000057941 */ /* 0x000fea0003800200 */
.L_x_21:
[----:B------:R-:W-:Y:S05]  /*12f0*/  BSYNC.RECONVERGENT B4 ;  /* 0x0000000000047941 */ /* 0x000fea0003800200 */
.L_x_20:
[----:B------:R-:W-:Y:S02]  /*1300*/  IADD3 R16, P0, PT, R25, R4, RZ ;  /* 0x0000000419107210 */ /* 0x000fe40007f1e0ff */
[----:B------:R-:W-:-:S03]  /*1310*/  IADD3 R7, PT, PT, R7, 0x1, RZ ;  /* 0x0000000107077810 */ /* 0x000fc60007ffe0ff */
[----:B------:R-:W-:Y:S01]  /*1320*/  IMAD.X R17, R24, 0x1, R5, P0 ;  /* 0x0000000118117824 */ /* 0x000fe200000e0605 */
[----:B------:R-:W-:-:S04]  /*1330*/  IADD3 R25, P0, PT, R25, R6, RZ ;  /* 0x0000000619197210 */ /* 0x000fc80007f1e0ff */
[----:B------:R0:W-:Y:S01]  /*1340*/  STG.E desc[UR6][R16.64], R21 ;  /* 0x0000001510007986 */ /* 0x0001e2000c101906 */
[----:B------:R-:W-:Y:S01]  /*1350*/  IMAD.X R24, R24, 0x1, R27, P0 ;  /* 0x0000000118187824 */ /* 0x000fe200000e061b */
[----:B------:R-:W-:Y:S07]  /*1360*/  @P2 BRA `(.L_x_23) ;  /* 0xfffffffc005c2947 */ /* 0x000fee000383ffff */
[----:B------:R-:W-:Y:S05]  /*1370*/  BSYNC.RECONVERGENT B3 ;  /* 0x0000000000037941 */ /* 0x000fea0003800200 */
.L_x_19:
[----:B------:R-:W-:Y:S02]  /*1380*/  IADD3 R6, P0, PT, R25, R4, RZ ;  /* 0x0000000419067210 */ /* 0x000fe40007f1e0ff */
[-C--:B------:R-:W-:Y:S02]  /*1390*/  IADD3 R12, P2, PT, R12, R25.reuse, RZ ;  /* 0x000000190c0c7210 */ /* 0x080fe40007f5e0ff */
[-C--:B------:R-:W-:Y:S02]  /*13a0*/  IADD3 R10, P3, PT, R10, R25.reuse, RZ ;  /* 0x000000190a0a7210 */ /* 0x080fe40007f7e0ff */
[-C--:B------:R-:W-:Y:S01]  /*13b0*/  IADD3 R14, P1, PT, R14, R25.reuse, RZ ;  /* 0x000000190e0e7210 */ /* 0x080fe20007f3e0ff */
[--C-:B------:R-:W-:Y:S01]  /*13c0*/  IMAD.X R13, R13, 0x1, R24.reuse, P2 ;  /* 0x000000010d0d7824 */ /* 0x100fe200010e0618 */
[----:B------:R-:W-:Y:S01]  /*13d0*/  IADD3 R8, P4, PT, R8, R25, RZ ;  /* 0x0000001908087210 */ /* 0x000fe20007f9e0ff */
[----:B------:R-:W-:Y:S01]  /*13e0*/  IMAD.X R25, R24, 0x1, R5, P0 ;  /* 0x0000000118197824 */ /* 0x000fe200000e0605 */
[-C--:B------:R-:W-:Y:S01]  /*13f0*/  IADD3.X R15, PT, PT, R15, R24.reuse, RZ, P1, !PT ;  /* 0x000000180f0f7210 */ /* 0x080fe20000ffe4ff */
[----:B------:R-:W-:Y:S01]  /*1400*/  IMAD.X R11, R11, 0x1, R24, P3 ;  /* 0x000000010b0b7824 */ /* 0x000fe200018e0618 */
[----:B------:R-:W-:-:S09]  /*1410*/  IADD3.X R9, PT, PT, R9, R24, RZ, P4, !PT ;  /* 0x0000001809097210 */ /* 0x000fd200027fe4ff */
.L_x_18:
[----:B------:R-:W-:Y:S05]  /*1420*/  BSYNC.RECONVERGENT B2 ;  /* 0x0000000000027941 */ /* 0x000fea0003800200 */
.L_x_17:
[----:B------:R-:W1:Y:S02]  /*1430*/  LDC R26, c[0x0][0x3ac] ;  /* 0x0000eb00ff1a7b82 */ /* 0x000e640000000800 */
[----:B-1----:R-:W-:-:S05]  /*1440*/  IMAD.IADD R0, R2, 0x1, -R26 ;  /* 0x0000000102007824 */ /* 0x002fca00078e0a1a */
[----:B------:R-:W-:-:S13]  /*1450*/  ISETP.GT.U32.AND P0, PT, R0, -0x4, PT ;  /* 0xfffffffc0000780c */ /* 0x000fda0003f04070 */
[----:B------:R-:W-:Y:S05]  /*1460*/  @P0 EXIT ;  /* 0x000000000000094d */ /* 0x000fea0003800000 */
[----:B------:R-:W1:Y:S01]  /*1470*/  LDC R0, c[0x0][0x3a8] ;  /* 0x0000ea00ff007b82 */ /* 0x000e620000000800 */
[----:B------:R-:W-:Y:S02]  /*1480*/  IADD3 R26, PT, PT, R7, -R26, RZ ;  /* 0x8000001a071a7210 */ /* 0x000fe40007ffe0ff */
[C-C-:B-1----:R-:W-:Y:S01]  /*1490*/  SHF.L.U64.HI R4, R0.reuse, 0x4, R3.reuse ;  /* 0x0000000400047819 */ /* 0x142fe20000010203 */
[C---:B------:R-:W-:Y:S01]  /*14a0*/  IMAD.SHL.U32 R7, R0.reuse, 0x10, RZ ;  /* 0x0000001000077824 */ /* 0x040fe200078e00ff */
[C-C-:B------:R-:W-:Y:S01]  /*14b0*/  SHF.L.U64.HI R24, R0.reuse, 0x3, R3.reuse ;  /* 0x0000000300187819 */ /* 0x140fe20000010203 */
[C---:B------:R-:W-:Y:S01]  /*14c0*/  IMAD.SHL.U32 R5, R0.reuse, 0x4, RZ ;  /* 0x0000000400057824 */ /* 0x040fe200078e00ff */
[C---:B------:R-:W-:Y:S02]  /*14d0*/  SHF.L.U32 R27, R0.reuse, 0x3, RZ ;  /* 0x00000003001b7819 */ /* 0x040fe400000006ff */
[----:B------:R-:W-:-:S07]  /*14e0*/  SHF.L.U64.HI R2, R0, 0x2, R3 ;  /* 0x0000000200027819 */ /* 0x000fce0000010203 */
.L_x_38:
[----:B------:R-:W2:Y:S04]  /*14f0*/  LDG.E.CONSTANT R0, desc[UR6][R10.64] ;  /* 0x000000060a007981 */ /* 0x000ea8000c1e9900 */
[----:B0-----:R-:W2:Y:S01]  /*1500*/  LDG.E.CONSTANT R17, desc[UR6][R12.64] ;  /* 0x000000060c117981 */ /* 0x001ea2000c1e9900 */
[----:B------:R-:W-:Y:S01]  /*1510*/  BSSY.RECONVERGENT B2, `(.L_x_24) ;  /* 0x0000015000027945 */ /* 0x000fe20003800200 */
[----:B------:R-:W-:Y:S02]  /*1520*/  HFMA2 R19, -RZ, RZ, 0, 0 ;  /* 0x00000000ff137431 */ /* 0x000fe400000001ff */
[----:B--2---:R-:W-:-:S05]  /*1530*/  FADD R0, R0, -R17 ;  /* 0x8000001100007221 */ /* 0x004fca0000000000 */
[----:B------:R-:W-:-:S13]  /*1540*/  FSETP.GTU.AND P0, PT, R0, RZ, PT ;  /* 0x000000ff0000720b */ /* 0x000fda0003f0c000 */
[----:B------:R-:W-:Y:S05]  /*1550*/  @!P0 BRA `(.L_x_25) ;  /* 0x0000000000408947 */ /* 0x000fea0003800000 */
        /* <DEDUP_REMOVED lines=15> */
.L_x_26:
[----:B------:R-:W-:Y:S05]  /*1650*/  BSYNC.RECONVERGENT B3 ;  /* 0x0000000000037941 */ /* 0x000fea0003800200 */
.L_x_25:
[----:B------:R-:W-:Y:S05]  /*1660*/  BSYNC.RECONVERGENT B2 ;  /* 0x0000000000027941 */ /* 0x000fea0003800200 */
.L_x_24:
[-C--:B------:R-:W-:Y:S02]  /*1670*/  IADD3 R12, P1, PT, R12, R5.reuse, RZ ;  /* 0x000000050c0c7210 */ /* 0x080fe40007f3e0ff */
[----:B------:R-:W-:-:S03]  /*1680*/  IADD3 R10, P0, PT, R10, R5, RZ ;  /* 0x000000050a0a7210 */ /* 0x000fc60007f1e0ff */
[----:B------:R-:W-:Y:S01]  /*1690*/  IMAD.X R13, R13, 0x1, R2, P1 ;  /* 0x000000010d0d7824 */ /* 0x000fe200008e0602 */
[----:B------:R-:W-:-:S04]  /*16a0*/  IADD3.X R11, PT, PT, R11, R2, RZ, P0, !PT ;  /* 0x000000020b0b7210 */ /* 0x000fc800007fe4ff */
[----:B------:R-:W2:Y:S04]  /*16b0*/  LDG.E.CONSTANT R21, desc[UR6][R12.64] ;  /* 0x000000060c157981 */ /* 0x000ea8000c1e9900 */
[----:B------:R-:W2:Y:S01]  /*16c0*/  LDG.E.CONSTANT R0, desc[UR6][R10.64] ;  /* 0x000000060a007981 */ /* 0x000ea2000c1e9900 */
[----:B------:R-:W-:Y:S01]  /*16d0*/  MOV R16, R6 ;  /* 0x0000000600107202 */ /* 0x000fe20000000f00 */
[----:B------:R-:W-:-:S05]  /*16e0*/  IMAD.MOV.U32 R17, RZ, RZ, R25 ;  /* 0x000000ffff117224 */ /* 0x000fca00078e0019 */
[----:B------:R0:W-:Y:S01]  /*16f0*/  STG.E desc[UR6][R16.64], R19 ;  /* 0x0000001310007986 */ /* 0x0001e2000c101906 */
[----:B------:R-:W-:Y:S01]  /*1700*/  BSSY.RECONVERGENT B2, `(.L_x_27) ;  /* 0x0000019000027945 */ /* 0x000fe20003800200 */
[----:B--2---:R-:W-:-:S05]  /*1710*/  FADD R0, R0, -R21 ;  /* 0x8000001500007221 */ /* 0x004fca0000000000 */
[----:B------:R-:W-:Y:S01]  /*1720*/  FSETP.GTU.AND P0, PT, R0, RZ, PT ;  /* 0x000000ff0000720b */ /* 0x000fe20003f0c000 */
[----:B------:R-:W-:-:S12]  /*1730*/  HFMA2 R21, -RZ, RZ, 0, 0 ;  /* 0x00000000ff157431 */ /* 0x000fd800000001ff */
[----:B0-----:R-:W-:Y:S05]  /*1740*/  @!P0 BRA `(.L_x_28) ;  /* 0x0000000000508947 */ /* 0x001fea0003800000 */
[-C--:B------:R-:W-:Y:S02]  /*1750*/  IADD3 R18, P0, PT, R14, R5.reuse, RZ ;  /* 0x000000050e127210 */ /* 0x080fe40007f1e0ff */
[----:B------:R-:W-:-:S03]  /*1760*/  IADD3 R16, P1, PT, R8, R5, RZ ;  /* 0x0000000508107210 */ /* 0x000fc60007f3e0ff */
[----:B------:R-:W-:Y:S01]  /*1770*/  IMAD.X R19, R15, 0x1, R2, P0 ;  /* 0x000000010f137824 */ /* 0x000fe200000e0602 */
        /* <DEDUP_REMOVED lines=16> */
.L_x_29:
[----:B------:R-:W-:Y:S05]  /*1880*/  BSYNC.RECONVERGENT B3 ;  /* 0x0000000000037941 */ /* 0x000fea0003800200 */
.L_x_28:
[----:B------:R-:W-:Y:S05]  /*1890*/  BSYNC.RECONVERGENT B2 ;  /* 0x0000000000027941 */ /* 0x000fea0003800200 */
.L_x_27:
[-C--:B------:R-:W-:Y:S02]  /*18a0*/  IADD3 R12, P1, PT, R12, R5.reuse, RZ ;  /* 0x000000050c0c7210 */ /* 0x080fe40007f3e0ff */
[----:B------:R-:W-:-:S03]  /*18b0*/  IADD3 R10, P0, PT, R10, R5, RZ ;  /* 0x000000050a0a7210 */ /* 0x000fc60007f1e0ff */
[----:B------:R-:W-:Y:S01]  /*18c0*/  IMAD.X R13, R13, 0x1, R2, P1 ;  /* 0x000000010d0d7824 */ /* 0x000fe200008e0602 */
[----:B------:R-:W-:-:S04]  /*18d0*/  IADD3.X R11, PT, PT, R11, R2, RZ, P0, !PT ;  /* 0x000000020b0b7210 */ /* 0x000fc800007fe4ff */
[----:B------:R-:W2:Y:S04]  /*18e0*/  LDG.E.CONSTANT R17, desc[UR6][R12.64] ;  /* 0x000000060c117981 */ /* 0x000ea8000c1e9900 */
[----:B------:R-:W2:Y:S01]  /*18f0*/  LDG.E.CONSTANT R0, desc[UR6][R10.64] ;  /* 0x000000060a007981 */ /* 0x000ea2000c1e9900 */
[----:B------:R-:W-:-:S04]  /*1900*/  IADD3 R28, P0, PT, R6, R5, RZ ;  /* 0x00000005061c7210 */ /* 0x000fc80007f1e0ff */
[----:B------:R-:W-:-:S05]  /*1910*/  IADD3.X R29, PT, PT, R25, R2, RZ, P0, !PT ;  /* 0x00000002191d7210 */ /* 0x000fca00007fe4ff */
[----:B------:R0:W-:Y:S01]  /*1920*/  STG.E desc[UR6][R28.64], R21 ;  /* 0x000000151c007986 */ /* 0x0001e2000c101906 */
[----:B------:R-:W-:Y:S01]  /*1930*/  BSSY.RECONVERGENT B2, `(.L_x_30) ;  /* 0x000001a000027945 */ /* 0x000fe20003800200 */
[----:B--2---:R-:W-:-:S05]  /*1940*/  FADD R0, R0, -R17 ;  /* 0x8000001100007221 */ /* 0x004fca0000000000 */
[----:B------:R-:W-:Y:S01]  /*1950*/  FSETP.GTU.AND P0, PT, R0, RZ, PT ;  /* 0x000000ff0000720b */ /* 0x000fe20003f0c000 */
[----:B------:R-:W-:-:S12]  /*1960*/  IMAD.MOV.U32 R17, RZ, RZ, RZ ;  /* 0x000000ffff117224 */ /* 0x000fd800078e00ff */
[----:B0-----:R-:W-:Y:S05]  /*1970*/  @!P0 BRA `(.L_x_31) ;  /* 0x0000000000548947 */ /* 0x001fea0003800000 */
[-C--:B------:R-:W-:Y:S02]  /*1980*/  IADD3 R16, P1, PT, R8, R27.reuse, RZ ;  /* 0x0000001b08107210 */ /* 0x080fe40007f3e0ff */
[----:B------:R-:W-:-:S03]  /*1990*/  IADD3 R18, P0, PT, R14, R27, RZ ;  /* 0x0000001b0e127210 */ /* 0x000fc60007f1e0ff */
[----:B------:R-:W-:Y:S01]  /*19a0*/  IMAD.X R17, R9, 0x1, R24, P1 ;  /* 0x0000000109117824 */ /* 0x000fe200008e0618 */
[----:B------:R-:W-:-:S05]  /*19b0*/  IADD3.X R19, PT, PT, R15, R24, RZ, P0, !PT ;  /* 0x000000180f137210 */ /* 0x000fca00007fe4ff */
        /* <DEDUP_REMOVED lines=14> */
[----:B------:R-:W-:-:S07]  /*1aa0*/  MOV R6, R0 ;  /* 0x0000000000067202 */ /* 0x000fce0000000f00 */
.L_x_33:
[----:B------:R-:W-:Y:S05]  /*1ab0*/  BSYNC.RECONVERGENT B3 ;  /* 0x0000000000037941 */ /* 0x000fea0003800200 */
.L_x_32:
[----:B------:R-:W-:-:S07]  /*1ac0*/  IMAD.MOV.U32 R17, RZ, RZ, R6 ;  /* 0x000000ffff117224 */ /* 0x000fce00078e0006 */
.L_x_31:
[----:B------:R-:W-:Y:S05]  /*1ad0*/  BSYNC.RECONVERGENT B2 ;  /* 0x0000000000027941 */ /* 0x000fea0003800200 */
.L_x_30:
        /* <DEDUP_REMOVED lines=14> */
[----:B------:R-:W0:Y:S01]  /*1bc0*/  LDC R19, c[0x0][0x3a8] ;  /* 0x0000ea00ff137b82 */ /* 0x000e220000000800 */
[----:B------:R-:W-:Y:S02]  /*1bd0*/  IMAD R21, R3, 0xc, RZ ;  /* 0x0000000c03157824 */ /* 0x000fe400078e02ff */
[----:B0-----:R-:W-:-:S04]  /*1be0*/  IMAD.WIDE.U32 R16, R19, 0xc, R14 ;  /* 0x0000000c13107825 */ /* 0x001fc800078e000e */
[----:B------:R-:W-:Y:S01]  /*1bf0*/  IMAD.WIDE.U32 R18, R19, 0xc, R8 ;  /* 0x0000000c13127825 */ /* 0x000fe200078e0008 */
[----:B------:R-:W-:-:S03]  /*1c00*/  IADD3 R17, PT, PT, R17, R21, RZ ;  /* 0x0000001511117210 */ /* 0x000fc60007ffe0ff */
[----:B------:R-:W-:Y:S02]  /*1c10*/  IMAD.IADD R19, R21, 0x1, R19 ;  /* 0x0000000115137824 */ /* 0x000fe400078e0213 */
        /* <DEDUP_REMOVED lines=15> */
.L_x_37:
[----:B------:R-:W-:Y:S05]  /*1d10*/  BSYNC.RECONVERGENT B3 ;  /* 0x0000000000037941 */ /* 0x000fea0003800200 */
.L_x_36:
[----:B------:R-:W-:-:S07]  /*1d20*/  IMAD.MOV.U32 R19, RZ, RZ, R6 ;  /* 0x000000ffff137224 */ /* 0x000fce00078e0006 */
.L_x_35:
[----:B------:R-:W-:Y:S05]  /*1d30*/  BSYNC.RECONVERGENT B2 ;  /* 0x0000000000027941 */ /* 0x000fea0003800200 */
.L_x_34:
[----:B------:R-:W-:Y:S01]  /*1d40*/  IADD3 R16, P0, PT, R28, R5, RZ ;  /* 0x000000051c107210 */ /* 0x000fe20007f1e0ff */
[----:B------:R-:W-:Y:S01]  /*1d50*/  VIADD R26, R26, 0x4 ;  /* 0x000000041a1a7836 */ /* 0x000fe20000000000 */
[----:B------:R-:W-:Y:S02]  /*1d60*/  IADD3 R8, P2, PT, R8, R7, RZ ;  /* 0x0000000708087210 */ /* 0x000fe40007f5e0ff */
[----:B------:R-:W-:Y:S02]  /*1d70*/  IADD3.X R17, PT, PT, R29, R2, RZ, P0, !PT ;  /* 0x000000021d117210 */ /* 0x000fe400007fe4ff */
[----:B------:R-:W-:Y:S01]  /*1d80*/  ISETP.NE.AND P0, PT, R26, RZ, PT ;  /* 0x000000ff1a00720c */ /* 0x000fe20003f05270 */
[----:B------:R-:W-:Y:S01]  /*1d90*/  IMAD.X R9, R9, 0x1, R4, P2 ;  /* 0x0000000109097824 */ /* 0x000fe200010e0604 */
[----:B------:R-:W-:Y:S01]  /*1da0*/  IADD3 R12, P4, PT, R12, R5, RZ ;  /* 0x000000050c0c7210 */ /* 0x000fe20007f9e0ff */
[----:B------:R0:W-:Y:S01]  /*1db0*/  STG.E desc[UR6][R16.64], R19 ;  /* 0x0000001310007986 */ /* 0x0001e2000c101906 */
[----:B------:R-:W-:-:S02]  /*1dc0*/  IADD3 R14, P1, PT, R14, R7, RZ ;  /* 0x000000070e0e7210 */ /* 0x000fc40007f3e0ff */
[-C--:B------:R-:W-:Y:S01]  /*1dd0*/  IADD3 R10, P3, PT, R10, R5.reuse, RZ ;  /* 0x000000050a0a7210 */ /* 0x080fe20007f7e0ff */
[----:B------:R-:W-:Y:S01]  /*1de0*/  IMAD.X R13, R13, 0x1, R2, P4 ;  /* 0x000000010d0d7824 */ /* 0x000fe200020e0602 */
[----:B------:R-:W-:Y:S02]  /*1df0*/  IADD3 R6, P5, PT, R16, R5, RZ ;  /* 0x0000000510067210 */ /* 0x000fe40007fbe0ff */
[----:B------:R-:W-:Y:S02]  /*1e00*/  IADD3.X R15, PT, PT, R15, R4, RZ, P1, !PT ;  /* 0x000000040f0f7210 */ /* 0x000fe40000ffe4ff */
[-C--:B------:R-:W-:Y:S02]  /*1e10*/  IADD3.X R11, PT, PT, R11, R2.reuse, RZ, P3, !PT ;  /* 0x000000020b0b7210 */ /* 0x080fe40001ffe4ff */
[----:B------:R-:W-:Y:S01]  /*1e20*/  IADD3.X R25, PT, PT, R17, R2, RZ, P5, !PT ;  /* 0x0000000211197210 */ /* 0x000fe20002ffe4ff */
[----:B0-----:R-:W-:Y:S06]  /*1e30*/  @!P0 EXIT ;  /* 0x000000000000894d */ /* 0x001fec0003800000 */
[----:B------:R-:W-:Y:S05]  /*1e40*/  BRA `(.L_x_38) ;  /* 0xfffffff400a87947 */ /* 0x000fea000383ffff */
        .weak           $__internal_0_$__cuda_sm3x_div_rn_noftz_f32_slowpath
        .type           $__internal_0_$__cuda_sm3x_div_rn_noftz_f32_slowpath,@function
        .size           $__internal_0_$__cuda_sm3x_div_rn_noftz_f32_slowpath,(.L_x_88 - $__internal_0_$__cuda_sm3x_div_rn_noftz_f32_slowpath)
$__internal_0_$__cuda_sm3x_div_rn_noftz_f32_slowpath:
[----:B------:R-:W-:Y:S01]  /*1e50*/  SHF.R.U32.HI R17, RZ, 0x17, R0 ;  /* 0x00000017ff117819 */ /* 0x000fe20000011600 */
[----:B------:R-:W-:Y:S01]  /*1e60*/  BSSY.RECONVERGENT B0, `(.L_x_39) ;  /* 0x0000064000007945 */ /* 0x000fe20003800200 */
[----:B------:R-:W-:Y:S02]  /*1e70*/  SHF.R.U32.HI R20, RZ, 0x17, R23 ;  /* 0x00000017ff147819 */ /* 0x000fe40000011617 */
[----:B------:R-:W-:Y:S02]  /*1e80*/  LOP3.LUT R17, R17, 0xff, RZ, 0xc0, !PT ;  /* 0x000000ff11117812 */ /* 0x000fe400078ec0ff */
[----:B------:R-:W-:-:S03]  /*1e90*/  LOP3.LUT R20, R20, 0xff, RZ, 0xc0, !PT ;  /* 0x000000ff14147812 */ /* 0x000fc600078ec0ff */
[----:B------:R-:W-:Y:S01]  /*1ea0*/  VIADD R18, R17, 0xffffffff ;  /* 0xffffffff11127836 */ /* 0x000fe20000000000 */
[----:B------:R-:W-:-:S04]  /*1eb0*/  IADD3 R19, PT, PT, R20, -0x1, RZ ;  /* 0xffffffff14137810 */ /* 0x000fc80007ffe0ff */
[----:B------:R-:W-:-:S04]  /*1ec0*/  ISETP.GT.U32.AND P0, PT, R18, 0xfd, PT ;  /* 0x000000fd1200780c */ /* 0x000fc80003f04070 */
[----:B------:R-:W-:-:S13]  /*1ed0*/  ISETP.GT.U32.OR P0, PT, R19, 0xfd, P0 ;  /* 0x000000fd1300780c */ /* 0x000fda0000704470 */
[----:B------:R-:W-:Y:S01]  /*1ee0*/  @!P0 IMAD.MOV.U32 R18, RZ, RZ, RZ ;  /* 0x000000ffff128224 */ /* 0x000fe200078e00ff */
[----:B------:R-:W-:Y:S06]  /*1ef0*/  @!P0 BRA `(.L_x_40) ;  /* 0x0000000000648947 */ /* 0x000fec0003800000 */
[----:B------:R-:W-:Y:S02]  /*1f00*/  FSETP.GTU.FTZ.AND P0, PT, |R23|, +INF , PT ;  /* 0x7f8000001700780b */ /* 0x000fe40003f1c200 */
[----:B------:R-:W-:-:S04]  /*1f10*/  FSETP.GTU.FTZ.AND P1, PT, |R0|, +INF , PT ;  /* 0x7f8000000000780b */ /* 0x000fc80003f3c200 */
[----:B------:R-:W-:-:S13]  /*1f20*/  PLOP3.LUT P0, PT, P0, P1, PT, 0xf8, 0x8f ;  /* 0x00000000008f781c */ /* 0x000fda0000703f70 */
[----:B------:R-:W-:Y:S05]  /*1f30*/  @P0 BRA `(.L_x_41) ;  /* 0x0000000400540947 */ /* 0x000fea0003800000 */
[----:B------:R-:W-:-:S13]  /*1f40*/  LOP3.LUT P0, RZ, R0, 0x7fffffff, R23, 0xc8, !PT ;  /* 0x7fffffff00ff7812 */ /* 0x000fda000780c817 */
[----:B------:R-:W-:Y:S05]  /*1f50*/  @!P0 BRA `(.L_x_42) ;  /* 0x0000000400448947 */ /* 0x000fea0003800000 */
[C---:B------:R-:W-:Y:S02]  /*1f60*/  FSETP.NEU.FTZ.AND P1, PT, |R23|.reuse, +INF , PT ;  /* 0x7f8000001700780b */ /* 0x040fe40003f3d200 */
[----:B------:R-:W-:Y:S02]  /*1f70*/  FSETP.NEU.FTZ.AND P3, PT, |R0|, +INF , PT ;  /* 0x7f8000000000780b */ /* 0x000fe40003f7d200 */
[----:B------:R-:W-:-:S11]  /*1f80*/  FSETP.NEU.FTZ.AND P0, PT, |R23|, +INF , PT ;  /* 0x7f8000001700780b */ /* 0x000fd60003f1d200 */
[----:B------:R-:W-:Y:S05]  /*1f90*/  @!P3 BRA !P1, `(.L_x_42) ;  /* 0x000000040034b947 */ /* 0x000fea0004800000 */
[----:B------:R-:W-:-:S04]  /*1fa0*/  LOP3.LUT P1, RZ, R23, 0x7fffffff, RZ, 0xc0, !PT ;  /* 0x7fffffff17ff7812 */ /* 0x000fc8000782c0ff */
[----:B------:R-:W-:-:S13]  /*1fb0*/  PLOP3.LUT P1, PT, P3, P1, PT, 0x2f, 0xf2 ;  /* 0x0000000000f2781c */ /* 0x000fda0001f22577 */
[----:B------:R-:W-:Y:S05]  /*1fc0*/  @P1 BRA `(.L_x_43) ;  /* 0x0000000400201947 */ /* 0x000fea0003800000 */
[----:B------:R-:W-:-:S04]  /*1fd0*/  LOP3.LUT P1, RZ, R0, 0x7fffffff, RZ, 0xc0, !PT ;  /* 0x7fffffff00ff7812 */ /* 0x000fc8000782c0ff */
[----:B------:R-:W-:-:S13]  /*1fe0*/  PLOP3.LUT P0, PT, P0, P1, PT, 0x2f, 0xf2 ;  /* 0x0000000000f2781c */ /* 0x000fda0000702577 */
[----:B------:R-:W-:Y:S05]  /*1ff0*/  @P0 BRA `(.L_x_44) ;  /* 0x0000000400080947 */ /* 0x000fea0003800000 */
[----:B------:R-:W-:-:S04]  /*2000*/  IADD3 R18, PT, PT, R20, -0x1, RZ ;  /* 0xffffffff14127810 */ /* 0x000fc80007ffe0ff */
[----:B------:R-:W-:Y:S01]  /*2010*/  ISETP.GE.AND P0, PT, R18, RZ, PT ;  /* 0x000000ff1200720c */ /* 0x000fe20003f06270 */
[----:B------:R-:W-:-:S05]  /*2020*/  VIADD R18, R17, 0xffffffff ;  /* 0xffffffff11127836 */ /* 0x000fca0000000000 */
[----:B------:R-:W-:-:S07]  /*2030*/  ISETP.GE.AND P1, PT, R18, RZ, PT ;  /* 0x000000ff1200720c */ /* 0x000fce0003f26270 */
[----:B------:R-:W-:Y:S01]  /*2040*/  @P0 MOV R18, RZ ;  /* 0x000000ff00120202 */ /* 0x000fe20000000f00 */
[----:B------:R-:W-:Y:S02]  /*2050*/  @!P0 IMAD.MOV.U32 R18, RZ, RZ, -0x40 ;  /* 0xffffffc0ff128424 */ /* 0x000fe400078e00ff */
[----:B------:R-:W-:-:S03]  /*2060*/  @!P0 FFMA R23, R23, 1.84467440737095516160e+19, RZ ;  /* 0x5f80000017178823 */ /* 0x000fc600000000ff */
[----:B------:R-:W-:Y:S01]  /*2070*/  @!P1 FFMA R0, R0, 1.84467440737095516160e+19, RZ ;  /* 0x5f80000000009823 */ /* 0x000fe200000000ff */
[----:B------:R-:W-:-:S07]  /*2080*/  @!P1 IADD3 R18, PT, PT, R18, 0x40, RZ ;  /* 0x0000004012129810 */ /* 0x000fce0007ffe0ff */
.L_x_40:
[----:B------:R-:W-:Y:S01]  /*2090*/  LEA R21, R17, 0xc0800000, 0x17 ;  /* 0xc080000011157811 */ /* 0x000fe200078eb8ff */
[----:B------:R-:W-:Y:S01]  /*20a0*/  BSSY.RECONVERGENT B1, `(.L_x_45) ;  /* 0x0000036000017945 */ /* 0x000fe20003800200 */
[----:B------:R-:W-:-:S03]  /*20b0*/  IADD3 R20, PT, PT, R20, -0x7f, RZ ;  /* 0xffffff8114147810 */ /* 0x000fc60007ffe0ff */
[----:B------:R-:W-:-:S04]  /*20c0*/  IMAD.IADD R21, R0, 0x1, -R21 ;  /* 0x0000000100157824 */ /* 0x000fc800078e0a15 */
[----:B------:R0:W1:Y:S02]  /*20d0*/  MUFU.RCP R0, R21 ;  /* 0x0000001500007308 */ /* 0x0000640000001000 */
[----:B0-----:R-:W-:-:S04]  /*20e0*/  FADD.FTZ R21, -R21, -RZ ;  /* 0x800000ff15157221 */ /* 0x001fc80000010100 */
[----:B-1----:R-:W-:-:S04]  /*20f0*/  FFMA R19, R0, R21, 1 ;  /* 0x3f80000000137423 */ /* 0x002fc80000000015 */
[----:B------:R-:W-:Y:S01]  /*2100*/  FFMA R19, R0, R19, R0 ;  /* 0x0000001300137223 */ /* 0x000fe20000000000 */
[----:B------:R-:W-:-:S04]  /*2110*/  IMAD R0, R20, -0x800000, R23 ;  /* 0xff80000014007824 */ /* 0x000fc800078e0217 */
[----:B------:R-:W-:-:S04]  /*2120*/  FFMA R22, R0, R19, RZ ;  /* 0x0000001300167223 */ /* 0x000fc800000000ff */
[----:B------:R-:W-:-:S04]  /*2130*/  FFMA R23, R21, R22, R0 ;  /* 0x0000001615177223 */ /* 0x000fc80000000000 */
[----:B------:R-:W-:Y:S01]  /*2140*/  FFMA R22, R19, R23, R22 ;  /* 0x0000001713167223 */ /* 0x000fe20000000016 */
[----:B------:R-:W-:-:S03]  /*2150*/  IADD3 R23, PT, PT, R20, 0x7f, -R17 ;  /* 0x0000007f14177810 */ /* 0x000fc60007ffe811 */
[----:B------:R-:W-:Y:S02]  /*2160*/  FFMA R21, R21, R22, R0 ;  /* 0x0000001615157223 */ /* 0x000fe40000000000 */
[----:B------:R-:W-:Y:S02]  /*2170*/  IMAD.IADD R23, R23, 0x1, R18 ;  /* 0x0000000117177824 */ /* 0x000fe400078e0212 */
[----:B------:R-:W-:-:S05]  /*2180*/  FFMA R0, R19, R21, R22 ;  /* 0x0000001513007223 */ /* 0x000fca0000000016 */
[----:B------:R-:W-:-:S04]  /*2190*/  SHF.R.U32.HI R17, RZ, 0x17, R0 ;  /* 0x00000017ff117819 */ /* 0x000fc80000011600 */
[----:B------:R-:W-:-:S04]  /*21a0*/  LOP3.LUT R18, R17, 0xff, RZ, 0xc0, !PT ;  /* 0x000000ff11127812 */ /* 0x000fc800078ec0ff */
[----:B------:R-:W-:-:S05]  /*21b0*/  IADD3 R17, PT, PT, R18, R23, RZ ;  /* 0x0000001712117210 */ /* 0x000fca0007ffe0ff */
[----:B------:R-:W-:-:S05]  /*21c0*/  VIADD R18, R17, 0xffffffff ;  /* 0xffffffff11127836 */ /* 0x000fca0000000000 */
[----:B------:R-:W-:-:S13]  /*21d0*/  ISETP.GE.U32.AND P0, PT, R18, 0xfe, PT ;  /* 0x000000fe1200780c */ /* 0x000fda0003f06070 */
[----:B------:R-:W-:Y:S05]  /*21e0*/  @!P0 BRA `(.L_x_46) ;  /* 0x0000000000808947 */ /* 0x000fea0003800000 */
[----:B------:R-:W-:-:S13]  /*21f0*/  ISETP.GT.AND P0, PT, R17, 0xfe, PT ;  /* 0x000000fe1100780c */ /* 0x000fda0003f04270 */
[----:B------:R-:W-:Y:S05]  /*2200*/  @P0 BRA `(.L_x_47) ;  /* 0x00000000006c0947 */ /* 0x000fea0003800000 */
[----:B------:R-:W-:-:S13]  /*2210*/  ISETP.GE.AND P0, PT, R17, 0x1, PT ;  /* 0x000000011100780c */ /* 0x000fda0003f06270 */
[----:B------:R-:W-:Y:S05]  /*2220*/  @P0 BRA `(.L_x_48) ;  /* 0x0000000000740947 */ /* 0x000fea0003800000 */
[----:B------:R-:W-:Y:S02]  /*2230*/  ISETP.GE.AND P0, PT, R17, -0x18, PT ;  /* 0xffffffe81100780c */ /* 0x000fe40003f06270 */
[----:B------:R-:W-:-:S11]  /*2240*/  LOP3.LUT R0, R0, 0x80000000, RZ, 0xc0, !PT ;  /* 0x8000000000007812 */ /* 0x000fd600078ec0ff */
[----:B------:R-:W-:Y:S05]  /*2250*/  @!P0 BRA `(.L_x_48) ;  /* 0x0000000000688947 */ /* 0x000fea0003800000 */
[CCC-:B------:R-:W-:Y:S01]  /*2260*/  FFMA.RZ R18, R19.reuse, R21.reuse, R22.reuse ;  /* 0x0000001513127223 */ /* 0x1c0fe2000000c016 */
[CCC-:B------:R-:W-:Y:S01]  /*2270*/  FFMA.RP R20, R19.reuse, R21.reuse, R22.reuse ;  /* 0x0000001513147223 */ /* 0x1c0fe20000008016 */
[----:B------:R-:W-:Y:S01]  /*2280*/  FFMA.RM R21, R19, R21, R22 ;  /* 0x0000001513157223 */ /* 0x000fe20000004016 */
[C---:B------:R-:W-:Y:S02]  /*2290*/  IADD3 R19, PT, PT, R17.reuse, 0x20, RZ ;  /* 0x0000002011137810 */ /* 0x040fe40007ffe0ff */
[----:B------:R-:W-:Y:S02]  /*22a0*/  LOP3.LUT R18, R18, 0x7fffff, RZ, 0xc0, !PT ;  /* 0x007fffff12127812 */ /* 0x000fe400078ec0ff */
[C---:B------:R-:W-:Y:S02]  /*22b0*/  ISETP.NE.AND P3, PT, R17.reuse, RZ, PT ;  /* 0x000000ff1100720c */ /* 0x040fe40003f65270 */
[----:B------:R-:W-:Y:S02]  /*22c0*/  LOP3.LUT R18, R18, 0x800000, RZ, 0xfc, !PT ;  /* 0x0080000012127812 */ /* 0x000fe400078efcff */
[----:B------:R-:W-:Y:S01]  /*22d0*/  ISETP.NE.AND P1, PT, R17, RZ, PT ;  /* 0x000000ff1100720c */ /* 0x000fe20003f25270 */
[----:B------:R-:W-:Y:S01]  /*22e0*/  IMAD.MOV R17, RZ, RZ, -R17 ;  /* 0x000000ffff117224 */ /* 0x000fe200078e0a11 */
[----:B------:R-:W-:-:S02]  /*22f0*/  SHF.L.U32 R19, R18, R19, RZ ;  /* 0x0000001312137219 */ /* 0x000fc400000006ff */
[----:B------:R-:W-:Y:S02]  /*2300*/  FSETP.NEU.FTZ.AND P0, PT, R20, R21, PT ;  /* 0x000000151400720b */ /* 0x000fe40003f1d000 */
[----:B------:R-:W-:Y:S02]  /*2310*/  SEL R17, R17, RZ, P3 ;  /* 0x000000ff11117207 */ /* 0x000fe40001800000 */
[----:B------:R-:W-:Y:S02]  /*2320*/  ISETP.NE.AND P1, PT, R19, RZ, P1 ;  /* 0x000000ff1300720c */ /* 0x000fe40000f25270 */
[----:B------:R-:W-:Y:S02]  /*2330*/  SHF.R.U32.HI R20, RZ, R17, R18 ;  /* 0x00000011ff147219 */ /* 0x000fe40000011612 */
[----:B------:R-:W-:Y:S02]  /*2340*/  PLOP3.LUT P0, PT, P0, P1, PT, 0xf8, 0x8f ;  /* 0x00000000008f781c */ /* 0x000fe40000703f70 */
[----:B------:R-:W-:-:S02]  /*2350*/  SHF.R.U32.HI R18, RZ, 0x1, R20 ;  /* 0x00000001ff127819 */ /* 0x000fc40000011614 */
[----:B------:R-:W-:-:S04]  /*2360*/  SEL R17, RZ, 0x1, !P0 ;  /* 0x00000001ff117807 */ /* 0x000fc80004000000 */
[----:B------:R-:W-:-:S04]  /*2370*/  LOP3.LUT R17, R17, 0x1, R18, 0xf8, !PT ;  /* 0x0000000111117812 */ /* 0x000fc800078ef812 */
[----:B------:R-:W-:-:S04]  /*2380*/  LOP3.LUT R17, R17, R20, RZ, 0xc0, !PT ;  /* 0x0000001411117212 */ /* 0x000fc800078ec0ff */
[----:B------:R-:W-:-:S04]  /*2390*/  IADD3 R17, PT, PT, R18, R17, RZ ;  /* 0x0000001112117210 */ /* 0x000fc80007ffe0ff */
[----:B------:R-:W-:Y:S01]  /*23a0*/  LOP3.LUT R0, R17, R0, RZ, 0xfc, !PT ;  /* 0x0000000011007212 */ /* 0x000fe200078efcff */
[----:B------:R-:W-:Y:S06]  /*23b0*/  BRA `(.L_x_48) ;  /* 0x0000000000107947 */ /* 0x000fec0003800000 */
.L_x_47:
[----:B------:R-:W-:-:S04]  /*23c0*/  LOP3.LUT R0, R0, 0x80000000, RZ, 0xc0, !PT ;  /* 0x8000000000007812 */ /* 0x000fc800078ec0ff */
[----:B------:R-:W-:Y:S01]  /*23d0*/  LOP3.LUT R0, R0, 0x7f800000, RZ, 0xfc, !PT ;  /* 0x7f80000000007812 */ /* 0x000fe200078efcff */
[----:B------:R-:W-:Y:S06]  /*23e0*/  BRA `(.L_x_48) ;  /* 0x0000000000047947 */ /* 0x000fec0003800000 */
.L_x_46:
[----:B------:R-:W-:-:S07]  /*23f0*/  IMAD R0, R23, 0x800000, R0 ;  /* 0x0080000017007824 */ /* 0x000fce00078e0200 */
.L_x_48:
[----:B------:R-:W-:Y:S05]  /*2400*/  BSYNC.RECONVERGENT B1 ;  /* 0x0000000000017941 */ /* 0x000fea0003800200 */
.L_x_45:
[----:B------:R-:W-:Y:S05]  /*2410*/  BRA `(.L_x_49) ;  /* 0x0000000000207947 */ /* 0x000fea0003800000 */
.L_x_44:
[----:B------:R-:W-:-:S04]  /*2420*/  LOP3.LUT R0, R0, 0x80000000, R23, 0x48, !PT ;  /* 0x8000000000007812 */ /* 0x000fc800078e4817 */
[----:B------:R-:W-:Y:S01]  /*2430*/  LOP3.LUT R0, R0, 0x7f800000, RZ, 0xfc, !PT ;  /* 0x7f80000000007812 */ /* 0x000fe200078efcff */
[----:B------:R-:W-:Y:S06]  /*2440*/  BRA `(.L_x_49) ;  /* 0x0000000000147947 */ /* 0x000fec0003800000 */
.L_x_43:
[----:B------:R-:W-:Y:S01]  /*2450*/  LOP3.LUT R0, R0, 0x80000000, R23, 0x48, !PT ;  /* 0x8000000000007812 */ /* 0x000fe200078e4817 */
[----:B------:R-:W-:Y:S06]  /*2460*/  BRA `(.L_x_49) ;  /* 0x00000000000c7947 */ /* 0x000fec0003800000 */
.L_x_42:
[----:B------:R-:W0:Y:S01]  /*2470*/  MUFU.RSQ R0, -QNAN ;  /* 0xffc0000000007908 */ /* 0x000e220000001400 */
[----:B------:R-:W-:Y:S05]  /*2480*/  BRA `(.L_x_49) ;  /* 0x0000000000047947 */ /* 0x000fea0003800000 */
.L_x_41:
[----:B------:R-:W-:-:S07]  /*2490*/  FADD.FTZ R0, R23, R0 ;  /* 0x0000000017007221 */ /* 0x000fce0000010000 */
.L_x_49:
[----:B------:R-:W-:Y:S05]  /*24a0*/  BSYNC.RECONVERGENT B0 ;  /* 0x0000000000007941 */ /* 0x000fea0003800200 */
.L_x_39:
[----:B------:R-:W-:-:S04]  /*24b0*/  HFMA2 R17, -RZ, RZ, 0, 0 ;  /* 0x00000000ff117431 */ /* 0x000fc800000001ff */
[----:B0-----:R-:W-:Y:S05]  /*24c0*/  RET.REL.NODEC R16 `(bop_many_series_one_param_f32) ;  /* 0xffffffd810cc7950 */ /* 0x001fea0003c3ffff */
.L_x_50:
[----:B------:R-:W-:-:S00]  /*24d0*/  BRA `(.L_x_50) ;  /* 0xfffffffc00fc7947 */ /* 0x000fc0000383ffff */
[----:B------:R-:W-:-:S00]  /*24e0*/  NOP ;  /* 0x0000000000007918 */ /* 0x000fc00000000000 */
        /* <DEDUP_REMOVED lines=9> */
.L_x_88:


//--------------------- .text.bop_batch_f32       --------------------------
	.section	.text.bop_batch_f32,"ax",@progbits
	.align	128
        .global         bop_batch_f32
        .type           bop_batch_f32,@function
        .size           bop_batch_f32,(.L_x_89 - bop_batch_f32)
        .other          bop_batch_f32,@"STO_CUDA_ENTRY STV_DEFAULT"
bop_batch_f32:
.text.bop_batch_f32:
[----:B------:R-:W-:Y:S08]  /*0000*/  LDC R1, c[0x0][0x37c] ;  /* 0x0000df00ff017b82 */ /* 0x000ff00000000800 */
[----:B------:R-:W0:Y:S02]  /*0010*/  S2UR UR4, SR_CTAID.Y ;  /* 0x00000000000479c3 */ /* 0x000e240000002600 */
[----:B0-----:R-:W-:-:S13]  /*0020*/  ISETP.NE.AND P0, PT, RZ, UR4, PT ;  /* 0x00000004ff007c0c */ /* 0x001fda000bf05270 */
[----:B------:R-:W-:Y:S05]  /*0030*/  @P0 EXIT ;  /* 0x000000000000094d */ /* 0x000fea0003800000 */
[----:B------:R-:W0:Y:S01]  /*0040*/  S2UR UR5, SR_CTAID.X ;  /* 0x00000000000579c3 */ /* 0x000e220000002500 */
[----:B------:R-:W1:Y:S07]  /*0050*/  LDCU UR7, c[0x0][0x360] ;  /* 0x00006c00ff0777ac */ /* 0x000e6e0008000800 */
[----:B------:R-:W2:Y:S01]  /*0060*/  LDC R0, c[0x0][0x3a0] ;  /* 0x0000e800ff007b82 */ /* 0x000ea20000000800 */
[----:B-1----:R-:W-:-:S04]  /*0070*/  USHF.L.U32 UR4, UR7, 0x2, URZ ;  /* 0x0000000207047899 */ /* 0x002fc800080006ff */
[----:B0-----:R-:W-:-:S06]  /*0080*/  UIMAD UR5, UR4, UR5, URZ ;  /* 0x00000005040572a4 */ /* 0x001fcc000f8e02ff */
[----:B--2---:R-:W-:-:S13]  /*0090*/  ISETP.LE.AND P0, PT, R0, UR5, PT ;  /* 0x0000000500007c0c */ /* 0x004fda000bf03270 */
[----:B------:R-:W-:Y:S05]  /*00a0*/  @P0 EXIT ;  /* 0x000000000000094d */ /* 0x000fea0003800000 */
[----:B------:R-:W0:Y:S01]  /*00b0*/  S2R R15, SR_TID.X ;  /* 0x00000000000f7919 */ /* 0x000e220000002100 */
[----:B------:R-:W1:Y:S01]  /*00c0*/  LDC.64 R4, c[0x0][0x3a8] ;  /* 0x0000ea00ff047b82 */ /* 0x000e620000000a00 */
[----:B------:R-:W2:Y:S01]  /*00d0*/  LDCU UR6, c[0x0][0x370] ;  /* 0x00006e00ff0677ac */ /* 0x000ea20008000800 */
[----:B------:R-:W3:Y:S06]  /*00e0*/  LDCU.64 UR8, c[0x0][0x358] ;  /* 0x00006b00ff0877ac */ /* 0x000eec0008000a00 */
[----:B------:R-:W4:Y:S01]  /*00f0*/  LDC.64 R6, c[0x0][0x388] ;  /* 0x0000e200ff067b82 */ /* 0x000f220000000a00 */
[----:B------:R-:W0:Y:S01]  /*0100*/  LDCU UR11, c[0x0][0x3a0] ;  /* 0x00007400ff0b77ac */ /* 0x000e220008000800 */
[----:B------:R-:W0:Y:S06]  /*0110*/  LDCU UR10, c[0x0][0x3a4] ;  /* 0x00007480ff0a77ac */ /* 0x000e2c0008000800 */
[----:B------:R-:W0:Y:S01]  /*0120*/  LDC.64 R8, c[0x0][0x390] ;  /* 0x0000e400ff087b82 */ /* 0x000e220000000a00 */
[----:B------:R-:W0:Y:S01]  /*0130*/  LDCU.64 UR12, c[0x0][0x398] ;  /* 0x00007300ff0c77ac */ /* 0x000e220008000a00 */
[----:B------:R-:W0:Y:S01]  /*0140*/  LDCU.64 UR14, c[0x0][0x380] ;  /* 0x00007000ff0e77ac */ /* 0x000e220008000a00 */
[----:B--2---:R-:W-:-:S12]  /*0150*/  UIMAD UR4, UR4, UR6, URZ ;  /* 0x00000006040472a4 */ /* 0x004fd8000f8e02ff */
.L_x_75:
[----:B0-----:R-:W-:Y:S01]  /*0160*/  VIADD R11, R15, UR5 ;  /* 0x000000050f0b7c36 */ /* 0x001fe20008000000 */
[----:B------:R-:W-:Y:S01]  /*0170*/  UIADD3 UR5, UPT, UPT, UR4, UR5, URZ ;  /* 0x0000000504057290 */ /* 0x000fe2000fffe0ff */
[----:B------:R-:W-:Y:S03]  /*0180*/  BSSY.RECONVERGENT B2, `(.L_x_51) ;  /* 0x000002d000027945 */ /* 0x000fe60003800200 */
[----:B------:R-:W-:Y:S01]  /*0190*/  ISETP.GE.AND P0, PT, R11, UR11, PT ;  /* 0x0000000b0b007c0c */ /* 0x000fe2000bf06270 */
[----:B------:R-:W-:-:S12]  /*01a0*/  UISETP.GE.AND UP0, UPT, UR5, UR11, UPT ;  /* 0x0000000b0500728c */ /* 0x000fd8000bf06270 */
[----:B--23--:R-:W-:Y:S05]  /*01b0*/  @P0 BRA `(.L_x_52) ;  /* 0x0000000000a40947 */ /* 0x00cfea0003800000 */
[----:B------:R-:W-:-:S13]  /*01c0*/  ISETP.GE.AND P0, PT, R11, UR10, PT ;  /* 0x0000000a0b007c0c */ /* 0x000fda000bf06270 */
[----:B------:R-:W-:Y:S05]  /*01d0*/  @!P0 BRA `(.L_x_53) ;  /* 0x0000000000908947 */ /* 0x000fea0003800000 */
[----:B----4-:R-:W-:-:S04]  /*01e0*/  IMAD.WIDE R2, R11, 0x4, R6 ;  /* 0x000000040b027825 */ /* 0x010fc800078e0206 */
[----:B------:R-:W-:Y:S02]  /*01f0*/  IMAD.WIDE R12, R11, 0x4, R8 ;  /* 0x000000040b0c7825 */ /* 0x000fe400078e0208 */
[----:B---3--:R-:W2:Y:S04]  /*0200*/  LDG.E.CONSTANT R2, desc[UR8][R2.64] ;  /* 0x0000000802027981 */ /* 0x008ea8000c1e9900 */
[----:B------:R-:W2:Y:S01]  /*0210*/  LDG.E.CONSTANT R13, desc[UR8][R12.64] ;  /* 0x000000080c0d7981 */ /* 0x000ea2000c1e9900 */
[----:B------:R-:W-:Y:S01]  /*0220*/  BSSY.RECONVERGENT B3, `(.L_x_54) ;  /* 0x000001c000037945 */ /* 0x000fe20003800200 */
[----:B------:R-:W-:Y:S02]  /*0230*/  IMAD.MOV.U32 R17, RZ, RZ, RZ ;  /* 0x000000ffff117224 */ /* 0x000fe400078e00ff */
[----:B--2---:R-:W-:-:S05]  /*0240*/  FADD R19, R2, -R13 ;  /* 0x8000000d02137221 */ /* 0x004fca0000000000 */
[----:B------:R-:W-:-:S13]  /*0250*/  FSETP.GTU.AND P0, PT, R19, RZ, PT ;  /* 0x000000ff1300720b */ /* 0x000fda0003f0c000 */
[----:B------:R-:W-:Y:S05]  /*0260*/  @!P0 BRA `(.L_x_55) ;  /* 0x00000000005c8947 */ /* 0x000fea0003800000 */
[----:B------:R-:W-:Y:S01]  /*0270*/  IMAD.SHL.U32 R12, R11, 0x4, RZ ;  /* 0x000000040b0c7824 */ /* 0x000fe200078e00ff */
[----:B------:R-:W-:-:S04]  /*0280*/  SHF.R.S32.HI R0, RZ, 0x1f, R11 ;  /* 0x0000001fff007819 */ /* 0x000fc8000001140b */
[C---:B------:R-:W-:Y:S02]  /*0290*/  IADD3 R2, P0, PT, R12.reuse, UR12, RZ ;  /* 0x0000000c0c027c10 */ /* 0x040fe4000ff1e0ff */
[----:B------:R-:W-:Y:S02]  /*02a0*/  SHF.L.U64.HI R0, R11, 0x2, R0 ;  /* 0x000000020b007819 */ /* 0x000fe40000010200 */
[----:B------:R-:W-:Y:S02]  /*02b0*/  IADD3 R12, P1, PT, R12, UR14, RZ ;  /* 0x0000000e0c0c7c10 */ /* 0x000fe4000ff3e0ff */
[C---:B------:R-:W-:Y:S02]  /*02c0*/  IADD3.X R3, PT, PT, R0.reuse, UR13, RZ, P0, !PT ;  /* 0x0000000d00037c10 */ /* 0x040fe400087fe4ff */
[----:B------:R-:W-:-:S03]  /*02d0*/  IADD3.X R13, PT, PT, R0, UR15, RZ, P1, !PT ;  /* 0x0000000f000d7c10 */ /* 0x000fc60008ffe4ff */
        /* <DEDUP_REMOVED lines=12> */
[----:B------:R-:W-:Y:S01]  /*03a0*/  IMAD.MOV.U32 R3, RZ, RZ, R19 ;  /* 0x000000ffff037224 */ /* 0x000fe200078e0013 */
[----:B------:R-:W-:-:S07]  /*03b0*/  MOV R2, 0x3d0 ;  /* 0x000003d000027802 */ /* 0x000fce0000000f00 */
[----:B-1----:R-:W-:Y:S05]  /*03c0*/  CALL.REL.NOINC `($__internal_1_$__cuda_sm3x_div_rn_noftz_f32_slowpath) ;  /* 0x0000000800547944 */ /* 0x002fea0003c00000 */
.L_x_56:
[----:B------:R-:W-:Y:S05]  /*03d0*/  BSYNC.RECONVERGENT B4 ;  /* 0x0000000000047941 */ /* 0x000fea0003800200 */
.L_x_55:
[----:B------:R-:W-:Y:S05]  /*03e0*/  BSYNC.RECONVERGENT B3 ;  /* 0x0000000000037941 */ /* 0x000fea0003800200 */
.L_x_54:
[----:B-1----:R-:W-:-:S05]  /*03f0*/  IMAD.WIDE R2, R11, 0x4, R4 ;  /* 0x000000040b027825 */ /* 0x002fca00078e0204 */
[----:B------:R2:W-:Y:S01]  /*0400*/  STG.E desc[UR8][R2.64], R17 ;  /* 0x0000001102007986 */ /* 0x0005e2000c101908 */
[----:B------:R-:W-:Y:S05]  /*0410*/  BRA `(.L_x_52) ;  /* 0x00000000000c7947 */ /* 0x000fea0003800000 */
.L_x_53:
[----:B------:R-:W-:Y:S02]  /*0420*/  IMAD.MOV.U32 R13, RZ, RZ, 0x7fffffff ;  /* 0x7fffffffff0d7424 */ /* 0x000fe400078e00ff */
[----:B-1----:R-:W-:-:S05]  /*0430*/  IMAD.WIDE R2, R11, 0x4, R4 ;  /* 0x000000040b027825 */ /* 0x002fca00078e0204 */
[----:B---3--:R0:W-:Y:S02]  /*0440*/  STG.E desc[UR8][R2.64], R13 ;  /* 0x0000000d02007986 */ /* 0x0081e4000c101908 */
.L_x_52:
[----:B---3--:R-:W-:Y:S05]  /*0450*/  BSYNC.RECONVERGENT B2 ;  /* 0x0000000000027941 */ /* 0x008fea0003800200 */
.L_x_51:
[----:B------:R-:W-:Y:S01]  /*0460*/  VIADD R11, R11, UR7 ;  /* 0x000000070b0b7c36 */ /* 0x000fe20008000000 */
[----:B------:R-:W-:Y:S04]  /*0470*/  BSSY.RECONVERGENT B2, `(.L_x_57) ;  /* 0x000002c000027945 */ /* 0x000fe80003800200 */
[----:B------:R-:W-:-:S13]  /*0480*/  ISETP.GE.AND P0, PT, R11, UR11, PT ;  /* 0x0000000b0b007c0c */ /* 0x000fda000bf06270 */
[----:B------:R-:W-:Y:S05]  /*0490*/  @P0 BRA `(.L_x_58) ;  /* 0x0000000000a40947 */ /* 0x000fea0003800000 */
[----:B------:R-:W-:-:S13]  /*04a0*/  ISETP.GE.AND P0, PT, R11, UR10, PT ;  /* 0x0000000a0b007c0c */ /* 0x000fda000bf06270 */
[----:B------:R-:W-:Y:S05]  /*04b0*/  @!P0 BRA `(.L_x_59) ;  /* 0x0000000000908947 */ /* 0x000fea0003800000 */
[----:B0-2-4-:R-:W-:-:S04]  /*04c0*/  IMAD.WIDE R2, R11, 0x4, R6 ;  /* 0x000000040b027825 */ /* 0x015fc800078e0206 */
[----:B------:R-:W-:Y:S02]  /*04d0*/  IMAD.WIDE R12, R11, 0x4, R8 ;  /* 0x000000040b0c7825 */ /* 0x000fe400078e0208 */
[----:B------:R-:W2:Y:S04]  /*04e0*/  LDG.E.CONSTANT R2, desc[UR8][R2.64] ;  /* 0x0000000802027981 */ /* 0x000ea8000c1e9900 */
        /* <DEDUP_REMOVED lines=28> */
.L_x_62:
[----:B------:R-:W-:Y:S05]  /*06b0*/  BSYNC.RECONVERGENT B4 ;  /* 0x0000000000047941 */ /* 0x000fea0003800200 */
.L_x_61:
[----:B------:R-:W-:Y:S05]  /*06c0*/  BSYNC.RECONVERGENT B3 ;  /* 0x0000000000037941 */ /* 0x000fea0003800200 */
.L_x_60:
[----:B-1----:R-:W-:-:S05]  /*06d0*/  IMAD.WIDE R2, R11, 0x4, R4 ;  /* 0x000000040b027825 */ /* 0x002fca00078e0204 */
[----:B------:R3:W-:Y:S01]  /*06e0*/  STG.E desc[UR8][R2.64], R17 ;  /* 0x0000001102007986 */ /* 0x0007e2000c101908 */
[----:B------:R-:W-:Y:S05]  /*06f0*/  BRA `(.L_x_58) ;  /* 0x00000000000c7947 */ /* 0x000fea0003800000 */
.L_x_59:
[----:B0-----:R-:W-:Y:S01]  /*0700*/  MOV R13, 0x7fffffff ;  /* 0x7fffffff000d7802 */ /* 0x001fe20000000f00 */
[----:B-12---:R-:W-:-:S05]  /*0710*/  IMAD.WIDE R2, R11, 0x4, R4 ;  /* 0x000000040b027825 */ /* 0x006fca00078e0204 */
[----:B------:R0:W-:Y:S02]  /*0720*/  STG.E desc[UR8][R2.64], R13 ;  /* 0x0000000d02007986 */ /* 0x0001e4000c101908 */
.L_x_58:
[----:B------:R-:W-:Y:S05]  /*0730*/  BSYNC.RECONVERGENT B2 ;  /* 0x0000000000027941 */ /* 0x000fea0003800200 */
.L_x_57:
[----:B------:R-:W-:Y:S01]  /*0740*/  VIADD R11, R11, UR7 ;  /* 0x000000070b0b7c36 */ /* 0x000fe20008000000 */
[----:B------:R-:W-:Y:S04]  /*0750*/  BSSY.RECONVERGENT B2, `(.L_x_63) ;  /* 0x000002c000027945 */ /* 0x000fe80003800200 */
[----:B------:R-:W-:-:S13]  /*0760*/  ISETP.GE.AND P0, PT, R11, UR11, PT ;  /* 0x0000000b0b007c0c */ /* 0x000fda000bf06270 */
[----:B------:R-:W-:Y:S05]  /*0770*/  @P0 BRA `(.L_x_64) ;  /* 0x0000000000a40947 */ /* 0x000fea0003800000 */
[----:B------:R-:W-:-:S13]  /*0780*/  ISETP.GE.AND P0, PT, R11, UR10, PT ;  /* 0x0000000a0b007c0c */ /* 0x000fda000bf06270 */
[----:B------:R-:W-:Y:S05]  /*0790*/  @!P0 BRA `(.L_x_65) ;  /* 0x0000000000908947 */ /* 0x000fea0003800000 */
[----:B0-234-:R-:W-:-:S04]  /*07a0*/  IMAD.WIDE R2, R11, 0x4, R6 ;  /* 0x000000040b027825 */ /* 0x01dfc800078e0206 */
        /* <DEDUP_REMOVED lines=30> */
.L_x_68:
[----:B------:R-:W-:Y:S05]  /*0990*/  BSYNC.RECONVERGENT B4 ;  /* 0x0000000000047941 */ /* 0x000fea0003800200 */
.L_x_67:
[----:B------:R-:W-:Y:S05]  /*09a0*/  BSYNC.RECONVERGENT B3 ;  /* 0x0000000000037941 */ /* 0x000fea0003800200 */
.L_x_66:
[----:B-1----:R-:W-:-:S05]  /*09b0*/  IMAD.WIDE R2, R11, 0x4, R4 ;  /* 0x000000040b027825 */ /* 0x002fca00078e0204 */
[----:B------:R0:W-:Y:S01]  /*09c0*/  STG.E desc[UR8][R2.64], R17 ;  /* 0x0000001102007986 */ /* 0x0001e2000c101908 */
[----:B------:R-:W-:Y:S05]  /*09d0*/  BRA `(.L_x_64) ;  /* 0x00000000000c7947 */ /* 0x000fea0003800000 */
.L_x_65:
[----:B0-----:R-:W-:Y:S02]  /*09e0*/  IMAD.MOV.U32 R13, RZ, RZ, 0x7fffffff ;  /* 0x7fffffffff0d7424 */ /* 0x001fe400078e00ff */
[----:B-123--:R-:W-:-:S05]  /*09f0*/  IMAD.WIDE R2, R11, 0x4, R4 ;  /* 0x000000040b027825 */ /* 0x00efca00078e0204 */
[----:B------:R0:W-:Y:S02]  /*0a00*/  STG.E desc[UR8][R2.64], R13 ;  /* 0x0000000d02007986 */ /* 0x0001e4000c101908 */
.L_x_64:
[----:B------:R-:W-:Y:S05]  /*0a10*/  BSYNC.RECONVERGENT B2 ;  /* 0x0000000000027941 */ /* 0x000fea0003800200 */
.L_x_63:
        /* <DEDUP_REMOVED lines=15> */
[C---:B------:R-:W-:Y:S02]  /*0b10*/  SHF.L.U32 R12, R11.reuse, 0x2, RZ ;  /* 0x000000020b0c7819 */ /* 0x040fe400000006ff */
[----:B------:R-:W-:Y:S02]  /*0b20*/  SHF.R.S32.HI R0, RZ, 0x1f, R11 ;  /* 0x0000001fff007819 */ /* 0x000fe4000001140b */
[C---:B------:R-:W-:Y:S02]  /*0b30*/  IADD3 R2, P0, PT, R12.reuse, UR12, RZ ;  /* 0x0000000c0c027c10 */ /* 0x040fe4000ff1e0ff */
[----:B------:R-:W-:Y:S02]  /*0b40*/  SHF.L.U64.HI R0, R11, 0x2, R0 ;  /* 0x000000020b007819 */ /* 0x000fe40000010200 */
[----:B------:R-:W-:Y:S02]  /*0b50*/  IADD3 R12, P1, PT, R12, UR14, RZ ;  /* 0x0000000e0c0c7c10 */ /* 0x000fe4000ff3e0ff */
[----:B------:R-:W-:-:S02]  /*0b60*/  IADD3.X R3, PT, PT, R0, UR13, RZ, P0, !PT ;  /* 0x0000000d00037c10 */ /* 0x000fc400087fe4ff */
        /* <DEDUP_REMOVED lines=16> */
.L_x_74:
[----:B------:R-:W-:Y:S05]  /*0c70*/  BSYNC.RECONVERGENT B4 ;  /* 0x0000000000047941 */ /* 0x000fea0003800200 */
.L_x_73:
[----:B------:R-:W-:Y:S05]  /*0c80*/  BSYNC.RECONVERGENT B3 ;  /* 0x0000000000037941 */ /* 0x000fea0003800200 */
.L_x_72:
[----:B-1----:R-:W-:-:S05]  /*0c90*/  IMAD.WIDE R2, R11, 0x4, R4 ;  /* 0x000000040b027825 */ /* 0x002fca00078e0204 */
[----:B------:R0:W-:Y:S01]  /*0ca0*/  STG.E desc[UR8][R2.64], R17 ;  /* 0x0000001102007986 */ /* 0x0001e2000c101908 */
[----:B------:R-:W-:Y:S05]  /*0cb0*/  BRA `(.L_x_70) ;  /* 0x00000000000c7947 */ /* 0x000fea0003800000 */
.L_x_71:
[----:B0123--:R-:W-:-:S04]  /*0cc0*/  IMAD.WIDE R2, R11, 0x4, R4 ;  /* 0x000000040b027825 */ /* 0x00ffc800078e0204 */
[----:B------:R-:W-:-:S05]  /*0cd0*/  IMAD.MOV.U32 R11, RZ, RZ, 0x7fffffff ;  /* 0x7fffffffff0b7424 */ /* 0x000fca00078e00ff */
[----:B------:R0:W-:Y:S02]  /*0ce0*/  STG.E desc[UR8][R2.64], R11 ;  /* 0x0000000b02007986 */ /* 0x0001e4000c101908 */
.L_x_70:
[----:B------:R-:W-:Y:S05]  /*0cf0*/  BSYNC.RECONVERGENT B2 ;  /* 0x0000000000027941 */ /* 0x000fea0003800200 */
.L_x_69:
[----:B------:R-:W-:Y:S05]  /*0d00*/  BRA.U !UP0, `(.L_x_75) ;  /* 0xfffffff508147547 */ /* 0x000fea000b83ffff */
[----:B------:R-:W-:Y:S05]  /*0d10*/  EXIT ;  /* 0x000000000000794d */ /* 0x000fea0003800000 */
        .weak           $__internal_1_$__cuda_sm3x_div_rn_noftz_f32_slowpath
        .type           $__internal_1_$__cuda_sm3x_div_rn_noftz_f32_slowpath,@function
        .size           $__internal_1_$__cuda_sm3x_div_rn_noftz_f32_slowpath,(.L_x_89 - $__internal_1_$__cuda_sm3x_div_rn_noftz_f32_slowpath)
$__internal_1_$__cuda_sm3x_div_rn_noftz_f32_slowpath:
[----:B------:R-:W-:Y:S01]  /*0d20*/  SHF.R.U32.HI R10, RZ, 0x17, R3 ;  /* 0x00000017ff0a7819 */ /* 0x000fe20000011603 */
[----:B------:R-:W-:Y:S01]  /*0d30*/  BSSY.RECONVERGENT B0, `(.L_x_76) ;  /* 0x0000062000007945 */ /* 0x000fe20003800200 */
[----:B------:R-:W-:Y:S02]  /*0d40*/  SHF.R.U32.HI R12, RZ, 0x17, R0 ;  /* 0x00000017ff0c7819 */ /* 0x000fe40000011600 */
[----:B------:R-:W-:Y:S02]  /*0d50*/  LOP3.LUT R10, R10, 0xff, RZ, 0xc0, !PT ;  /* 0x000000ff0a0a7812 */ /* 0x000fe400078ec0ff */
[----:B------:R-:W-:-:S03]  /*0d60*/  LOP3.LUT R13, R12, 0xff, RZ, 0xc0, !PT ;  /* 0x000000ff0c0d7812 */ /* 0x000fc600078ec0ff */
[----:B------:R-:W-:Y:S02]  /*0d70*/  VIADD R16, R10, 0xffffffff ;  /* 0xffffffff0a107836 */ /* 0x000fe40000000000 */
[----:B------:R-:W-:-:S03]  /*0d80*/  VIADD R14, R13, 0xffffffff ;  /* 0xffffffff0d0e7836 */ /* 0x000fc60000000000 */
        /* <DEDUP_REMOVED lines=20> */
[----:B------:R-:W-:Y:S02]  /*0ed0*/  ISETP.GE.AND P0, PT, R14, RZ, PT ;  /* 0x000000ff0e00720c */ /* 0x000fe40003f06270 */
[----:B------:R-:W-:-:S11]  /*0ee0*/  ISETP.GE.AND P1, PT, R16, RZ, PT ;  /* 0x000000ff1000720c */ /* 0x000fd60003f26270 */
[----:B------:R-:W-:Y:S01]  /*0ef0*/  @P0 IMAD.MOV.U32 R12, RZ, RZ, RZ ;  /* 0x000000ffff0c0224 */ /* 0x000fe200078e00ff */
[----:B------:R-:W-:Y:S01]  /*0f00*/  @!P0 MOV R12, 0xffffffc0 ;  /* 0xffffffc0000c8802 */ /* 0x000fe20000000f00 */
[----:B------:R-:W-:Y:S01]  /*0f10*/  @!P0 FFMA R0, R0, 1.84467440737095516160e+19, RZ ;  /* 0x5f80000000008823 */ /* 0x000fe200000000ff */
[----:B------:R-:W-:-:S03]  /*0f20*/  @!P1 FFMA R3, R3, 1.84467440737095516160e+19, RZ ;  /* 0x5f80000003039823 */ /* 0x000fc600000000ff */
[----:B------:R-:W-:-:S07]  /*0f30*/  @!P1 VIADD R12, R12, 0x40 ;  /* 0x000000400c0c9836 */ /* 0x000fce0000000000 */
.L_x_77:
[----:B------:R-:W-:Y:S01]  /*0f40*/  LEA R14, R10, 0xc0800000, 0x17 ;  /* 0xc08000000a0e7811 */ /* 0x000fe200078eb8ff */
[----:B------:R-:W-:Y:S01]  /*0f50*/  VIADD R13, R13, 0xffffff81 ;  /* 0xffffff810d0d7836 */ /* 0x000fe20000000000 */
[----:B------:R-:W-:Y:S03]  /*0f60*/  BSSY.RECONVERGENT B1, `(.L_x_82) ;  /* 0x0000035000017945 */ /* 0x000fe60003800200 */
[----:B------:R-:W-:Y:S02]  /*0f70*/  IMAD.IADD R16, R3, 0x1, -R14 ;  /* 0x0000000103107824 */ /* 0x000fe400078e0a0e */
[C---:B------:R-:W-:Y:S01]  /*0f80*/  IMAD R0, R13.reuse, -0x800000, R0 ;  /* 0xff8000000d007824 */ /* 0x040fe200078e0200 */
[----:B------:R-:W-:Y:S01]  /*0f90*/  IADD3 R13, PT, PT, R13, 0x7f, -R10 ;  /* 0x0000007f0d0d7810 */ /* 0x000fe20007ffe80a */
[----:B------:R-:W0:Y:S01]  /*0fa0*/  MUFU.RCP R3, R16 ;  /* 0x0000001000037308 */ /* 0x000e220000001000 */
[----:B------:R-:W-:-:S03]  /*0fb0*/  FADD.FTZ R17, -R16, -RZ ;  /* 0x800000ff10117221 */ /* 0x000fc60000010100 */
[----:B------:R-:W-:Y:S02]  /*0fc0*/  IMAD.IADD R13, R13, 0x1, R12 ;  /* 0x000000010d0d7824 */ /* 0x000fe400078e020c */
[----:B0-----:R-:W-:-:S04]  /*0fd0*/  FFMA R14, R3, R17, 1 ;  /* 0x3f800000030e7423 */ /* 0x001fc80000000011 */
[----:B------:R-:W-:-:S04]  /*0fe0*/  FFMA R3, R3, R14, R3 ;  /* 0x0000000e03037223 */ /* 0x000fc80000000003 */
[----:B------:R-:W-:-:S04]  /*0ff0*/  FFMA R14, R0, R3, RZ ;  /* 0x00000003000e7223 */ /* 0x000fc800000000ff */
[----:B------:R-:W-:-:S04]  /*1000*/  FFMA R18, R17, R14, R0 ;  /* 0x0000000e11127223 */ /* 0x000fc80000000000 */
[----:B------:R-:W-:-:S04]  /*1010*/  FFMA R14, R3, R18, R14 ;  /* 0x00000012030e7223 */ /* 0x000fc8000000000e */
[----:B------:R-:W-:-:S04]  /*1020*/  FFMA R17, R17, R14, R0 ;  /* 0x0000000e11117223 */ /* 0x000fc80000000000 */
[----:B------:R-:W-:-:S05]  /*1030*/  FFMA R0, R3, R17, R14 ;  /* 0x0000001103007223 */ /* 0x000fca000000000e */
[----:B------:R-:W-:-:S04]  /*1040*/  SHF.R.U32.HI R10, RZ, 0x17, R0 ;  /* 0x00000017ff0a7819 */ /* 0x000fc80000011600 */
[----:B------:R-:W-:-:S05]  /*1050*/  LOP3.LUT R10, R10, 0xff, RZ, 0xc0, !PT ;  /* 0x000000ff0a0a7812 */ /* 0x000fca00078ec0ff */
[----:B------:R-:W-:-:S04]  /*1060*/  IMAD.IADD R16, R10, 0x1, R13 ;  /* 0x000000010a107824 */ /* 0x000fc800078e020d */
        /* <DEDUP_REMOVED lines=11> */
[C---:B------:R-:W-:Y:S02]  /*1120*/  IADD3 R13, PT, PT, R16.reuse, 0x20, RZ ;  /* 0x00000020100d7810 */ /* 0x040fe40007ffe0ff */
[----:B------:R-:W-:Y:S02]  /*1130*/  ISETP.NE.AND P2, PT, R16, RZ, PT ;  /* 0x000000ff1000720c */ /* 0x000fe40003f45270 */
[----:B------:R-:W-:Y:S01]  /*1140*/  LOP3.LUT R12, R10, 0x7fffff, RZ, 0xc0, !PT ;  /* 0x007fffff0a0c7812 */ /* 0x000fe200078ec0ff */
[CCC-:B------:R-:W-:Y:S01]  /*1150*/  FFMA.RP R10, R3.reuse, R17.reuse, R14.reuse ;  /* 0x00000011030a7223 */ /* 0x1c0fe2000000800e */
[----:B------:R-:W-:Y:S01]  /*1160*/  FFMA.RM R3, R3, R17, R14 ;  /* 0x0000001103037223 */ /* 0x000fe2000000400e */
[----:B------:R-:W-:Y:S01]  /*1170*/  IMAD.MOV R14, RZ, RZ, -R16 ;  /* 0x000000ffff0e7224 */ /* 0x000fe200078e0a10 */
[----:B------:R-:W-:Y:S02]  /*1180*/  LOP3.LUT R12, R12, 0x800000, RZ, 0xfc, !PT ;  /* 0x008000000c0c7812 */ /* 0x000fe400078efcff */
[----:B------:R-:W-:-:S02]  /*1190*/  ISETP.NE.AND P1, PT, R16, RZ, PT ;  /* 0x000000ff1000720c */ /* 0x000fc40003f25270 */
[----:B------:R-:W-:Y:S02]  /*11a0*/  SHF.L.U32 R13, R12, R13, RZ ;  /* 0x0000000d0c0d7219 */ /* 0x000fe400000006ff */
[----:B------:R-:W-:Y:S02]  /*11b0*/  FSETP.NEU.FTZ.AND P0, PT, R10, R3, PT ;  /* 0x000000030a00720b */ /* 0x000fe40003f1d000 */
[----:B------:R-:W-:Y:S02]  /*11c0*/  SEL R3, R14, RZ, P2 ;  /* 0x000000ff0e037207 */ /* 0x000fe40001000000 */
[----:B------:R-:W-:Y:S02]  /*11d0*/  ISETP.NE.AND P1, PT, R13, RZ, P1 ;  /* 0x000000ff0d00720c */ /* 0x000fe40000f25270 */
[----:B------:R-:W-:Y:S02]  /*11e0*/  SHF.R.U32.HI R3, RZ, R3, R12 ;  /* 0x00000003ff037219 */ /* 0x000fe4000001160c */
[----:B------:R-:W-:-:S02]  /*11f0*/  PLOP3.LUT P0, PT, P0, P1, PT, 0xf8, 0x8f ;  /* 0x00000000008f781c */ /* 0x000fc40000703f70 */
[----:B------:R-:W-:Y:S02]  /*1200*/  SHF.R.U32.HI R13, RZ, 0x1, R3 ;  /* 0x00000001ff0d7819 */ /* 0x000fe40000011603 */
[----:B------:R-:W-:-:S04]  /*1210*/  SEL R10, RZ, 0x1, !P0 ;  /* 0x00000001ff0a7807 */ /* 0x000fc80004000000 */
[----:B------:R-:W-:-:S04]  /*1220*/  LOP3.LUT R10, R10, 0x1, R13, 0xf8, !PT ;  /* 0x000000010a0a7812 */ /* 0x000fc800078ef80d */
[----:B------:R-:W-:-:S05]  /*1230*/  LOP3.LUT R10, R10, R3, RZ, 0xc0, !PT ;  /* 0x000000030a0a7212 */ /* 0x000fca00078ec0ff */
[----:B------:R-:W-:-:S05]  /*1240*/  IMAD.IADD R13, R13, 0x1, R10 ;  /* 0x000000010d0d7824 */ /* 0x000fca00078e020a */
[----:B------:R-:W-:Y:S01]  /*1250*/  LOP3.LUT R0, R13, R0, RZ, 0xfc, !PT ;  /* 0x000000000d007212 */ /* 0x000fe200078efcff */
[----:B------:R-:W-:Y:S06]  /*1260*/  BRA `(.L_x_85) ;  /* 0x0000000000107947 */ /* 0x000fec0003800000 */
.L_x_84:
[----:B------:R-:W-:-:S04]  /*1270*/  LOP3.LUT R0, R0, 0x80000000, RZ, 0xc0, !PT ;  /* 0x8000000000007812 */ /* 0x000fc800078ec0ff */
[----:B------:R-:W-:Y:S01]  /*1280*/  LOP3.LUT R0, R0, 0x7f800000, RZ, 0xfc, !PT ;  /* 0x7f80000000007812 */ /* 0x000fe200078efcff */
[----:B------:R-:W-:Y:S06]  /*1290*/  BRA `(.L_x_85) ;  /* 0x0000000000047947 */ /* 0x000fec0003800000 */
.L_x_83:
[----:B------:R-:W-:-:S07]  /*12a0*/  IMAD R0, R13, 0x800000, R0 ;  /* 0x008000000d007824 */ /* 0x000fce00078e0200 */
.L_x_85:
[----:B------:R-:W-:Y:S05]  /*12b0*/  BSYNC.RECONVERGENT B1 ;  /* 0x0000000000017941 */ /* 0x000fea0003800200 */
.L_x_82:
[----:B------:R-:W-:Y:S05]  /*12c0*/  BRA `(.L_x_86) ;  /* 0x0000000000207947 */ /* 0x000fea0003800000 */
.L_x_81:
[----:B------:R-:W-:-:S04]  /*12d0*/  LOP3.LUT R0, R3, 0x80000000, R0, 0x48, !PT ;  /* 0x8000000003007812 */ /* 0x000fc800078e4800 */
[----:B------:R-:W-:Y:S01]  /*12e0*/  LOP3.LUT R0, R0, 0x7f800000, RZ, 0xfc, !PT ;  /* 0x7f80000000007812 */ /* 0x000fe200078efcff */
[----:B------:R-:W-:Y:S06]  /*12f0*/  BRA `(.L_x_86) ;  /* 0x0000000000147947 */ /* 0x000fec0003800000 */
.L_x_80:
[----:B------:R-:W-:Y:S01]  /*1300*/  LOP3.LUT R0, R3, 0x80000000, R0, 0x48, !PT ;  /* 0x8000000003007812 */ /* 0x000fe200078e4800 */
[----:B------:R-:W-:Y:S06]  /*1310*/  BRA `(.L_x_86) ;  /* 0x00000000000c7947 */ /* 0x000fec0003800000 */
.L_x_79:
[----:B------:R-:W0:Y:S01]  /*1320*/  MUFU.RSQ R0, -QNAN ;  /* 0xffc0000000007908 */ /* 0x000e220000001400 */
[----:B------:R-:W-:Y:S05]  /*1330*/  BRA `(.L_x_86) ;  /* 0x0000000000047947 */ /* 0x000fea0003800000 */
.L_x_78:
[----:B------:R-:W-:-:S07]  /*1340*/  FADD.FTZ R0, R0, R3 ;  /* 0x0000000300007221 */ /* 0x000fce0000010000 */
.L_x_86:
[----:B------:R-:W-:Y:S05]  /*1350*/  BSYNC.RECONVERGENT B0 ;  /* 0x0000000000007941 */ /* 0x000fea0003800200 */
.L_x_76:
[----:B------:R-:W-:Y:S02]  /*1360*/  IMAD.MOV.U32 R3, RZ, RZ, 0x0 ;  /* 0x00000000ff037424 */ /* 0x000fe400078e00ff */
[----:B0-----:R-:W-:Y:S02]  /*1370*/  IMAD.MOV.U32 R17, RZ, RZ, R0 ;  /* 0x000000ffff117224 */ /* 0x001fe400078e0000 */
[----:B------:R-:W-:Y:S05]  /*1380*/  RET.REL.NODEC R2 `(bop_batch_f32) ;  /* 0xffffffec021c7950 */ /* 0x000fea0003c3ffff */
.L_x_87:
        /* <DEDUP_REMOVED lines=15> */
.L_x_89:


//--------------------- .nv.shared.reserved.0     --------------------------
	.section	.nv.shared.reserved.0,"aw",@nobits
	.weak		__nv_reservedSMEM_offset_0_alias
	.size		__nv_reservedSMEM_offset_0_alias, 0, 64
	.other		__nv_reservedSMEM_offset_0_alias,@"STO_CUDA_RESERVED_SHARED STV_DEFAULT"
__nv_reservedSMEM_offset_0_alias:
	.zero		0
	.zero		64


//--------------------- .nv.constant0.bop_many_series_one_param_f32 --------------------------
	.section	.nv.constant0.bop_many_series_one_param_f32,"a",@progbits
	.sectionflags	@""
	.align	4
.nv.constant0.bop_many_series_one_param_f32:
	.zero		952


//--------------------- .nv.constant0.bop_batch_f32 --------------------------
	.section	.nv.constant0.bop_batch_f32,"a",@progbits
	.sectionflags	@""
	.align	4
.nv.constant0.bop_batch_f32:
	.zero		944


//--------------------- SYMBOLS --------------------------

	.type		.nv.reservedSmem.offset0,@object
	.size		.nv.reservedSmem.offset0,0x4
